	.target	sm_90a

	.elftype	@"ET_EXEC"


//--------------------- .note.nv.tkinfo           --------------------------
	.section	.note.nv.tkinfo,"",@"SHT_NOTE"
	.sectionflags	@"SHF_NOTE_NV_TKINFO"
	.tkinfo
        /*0018*/ 	.word	0x00000002
        /*0030*/ 	.string	""
        /*0030*/ 	.string	"ptxas"
        /*0030*/ 	.string	"Cuda compilation tools, release 13.0, V13.0.88"
        /*0030*/ 	.string	"Build cuda_13.0.r13.0/compiler.36424714_0"
        /*0030*/ 	.string	"-arch sm_90a -m 64 "



//--------------------- .note.nv.cuinfo           --------------------------
	.section	.note.nv.cuinfo,"",@"SHT_NOTE"
	.sectionflags	@"SHF_NOTE_NV_CUINFO"
        /*0018*/ 	.short	0x0002
        /*001a*/ 	.short	0x005a
        /*001c*/ 	.short	0x0082
	.zero		2


//--------------------- .nv.info                  --------------------------
	.section	.nv.info,"",@"SHT_CUDA_INFO"
	.align	4


	//----- nvinfo : EIATTR_REGCOUNT
	.align		4
        /*0000*/ 	.byte	0x04, 0x2f
        /*0002*/ 	.short	(.L_15 - .L_14)
	.align		4
.L_14:
        /*0004*/ 	.word	index@(_ZN7cutlass13device_kernelINS_4fmha6kernel28FmhaKernelTmaWarpSpecializedINS1_10collective30FmhaMainloopTmaWarpSpecializedINS_10bfloat16_tEffN4cute5tupleIJNS7_1CILi128EEENS9_ILi64EEESB_EEENS8_IJiNS9_ILi1EEENS8_IJiiEEEEEESF_SF_NS4_12CausalFusionEJEEENS4_15FmhaFwdEpilogueIS6_fNS8_IJSB_SB_SB_EEEEENS2_23IndividualTileSchedulerEJEEEEEvNT_6ParamsE)
        /*0008*/ 	.word	0x000000a8


	//----- nvinfo : EIATTR_FRAME_SIZE
	.align		4
.L_15:
        /*000c*/ 	.byte	0x04, 0x11
        /*000e*/ 	.short	(.L_17 - .L_16)
	.align		4
.L_16:
        /*0010*/ 	.word	index@($__internal_0_$__cuda_sm20_rcp_rn_f32_slowpath)
        /*0014*/ 	.word	0x00000000


	//----- nvinfo : EIATTR_FRAME_SIZE
	.align		4
.L_17:
        /*0018*/ 	.byte	0x04, 0x11
        /*001a*/ 	.short	(.L_19 - .L_18)
	.align		4
.L_18:
        /*001c*/ 	.word	index@(_ZN7cutlass13device_kernelINS_4fmha6kernel28FmhaKernelTmaWarpSpecializedINS1_10collective30FmhaMainloopTmaWarpSpecializedINS_10bfloat16_tEffN4cute5tupleIJNS7_1CILi128EEENS9_ILi64EEESB_EEENS8_IJiNS9_ILi1EEENS8_IJiiEEEEEESF_SF_NS4_12CausalFusionEJEEENS4_15FmhaFwdEpilogueIS6_fNS8_IJSB_SB_SB_EEEEENS2_23IndividualTileSchedulerEJEEEEEvNT_6ParamsE)
        /*0020*/ 	.word	0x00000000


	//----- nvinfo : EIATTR_MIN_STACK_SIZE
	.align		4
.L_19:
        /*0024*/ 	.byte	0x04, 0x12
        /*0026*/ 	.short	(.L_21 - .L_20)
	.align		4
.L_20:
        /*0028*/ 	.word	index@(_ZN7cutlass13device_kernelINS_4fmha6kernel28FmhaKernelTmaWarpSpecializedINS1_10collective30FmhaMainloopTmaWarpSpecializedINS_10bfloat16_tEffN4cute5tupleIJNS7_1CILi128EEENS9_ILi64EEESB_EEENS8_IJiNS9_ILi1EEENS8_IJiiEEEEEESF_SF_NS4_12CausalFusionEJEEENS4_15FmhaFwdEpilogueIS6_fNS8_IJSB_SB_SB_EEEEENS2_23IndividualTileSchedulerEJEEEEEvNT_6ParamsE)
        /*002c*/ 	.word	0x00000000
.L_21:


//--------------------- .nv.compat                --------------------------
	.section	.nv.compat,"",@"SHT_CUDA_COMPAT_INFO"
	.align	4
        /*0000*/ 	.byte	0x02, 0x09, 0x01, 0x00, 0x02, 0x02, 0x04, 0x00, 0x02, 0x05, 0x05, 0x00, 0x03, 0x07, 0x01, 0x01
        /*0010*/ 	.byte	0x02, 0x03, 0x01, 0x00, 0x02, 0x06, 0x01, 0x00, 0x04, 0x0b, 0x08, 0x00, 0x00, 0x00, 0x00, 0x00
        /*0020*/ 	.byte	0x00, 0x00, 0x00, 0x00


//--------------------- .nv.info._ZN7cutlass13device_kernelINS_4fmha6kernel28FmhaKernelTmaWarpSpecializedINS1_10collective30FmhaMainloopTmaWarpSpecializedINS_10bfloat16_tEffN4cute5tupleIJNS7_1CILi128EEENS9_ILi64EEESB_EEENS8_IJiNS9_ILi1EEENS8_IJiiEEEEEESF_SF_NS4_12CausalFusionEJEEENS4_15FmhaFwdEpilogueIS6_fNS8_IJSB_SB_SB_EEEEENS2_23IndividualTileSchedulerEJEEEEEvNT_6ParamsE --------------------------
	.section	.nv.info._ZN7cutlass13device_kernelINS_4fmha6kernel28FmhaKernelTmaWarpSpecializedINS1_10collective30FmhaMainloopTmaWarpSpecializedINS_10bfloat16_tEffN4cute5tupleIJNS7_1CILi128EEENS9_ILi64EEESB_EEENS8_IJiNS9_ILi1EEENS8_IJiiEEEEEESF_SF_NS4_12CausalFusionEJEEENS4_15FmhaFwdEpilogueIS6_fNS8_IJSB_SB_SB_EEEEENS2_23IndividualTileSchedulerEJEEEEEvNT_6ParamsE,"",@"SHT_CUDA_INFO"
	.sectionflags	@""
	.align	4


	//----- nvinfo : EIATTR_CUDA_API_VERSION
	.align		4
        /*0000*/ 	.byte	0x04, 0x37
        /*0002*/ 	.short	(.L_23 - .L_22)
.L_22:
        /*0004*/ 	.word	0x00000082


	//----- nvinfo : EIATTR_KPARAM_INFO
	.align		4
.L_23:
        /*0008*/ 	.byte	0x04, 0x17
        /*000a*/ 	.short	(.L_25 - .L_24)
.L_24:
        /*000c*/ 	.word	0x00000000
        /*0010*/ 	.short	0x0000
        /*0012*/ 	.short	0x0070
        /*0014*/ 	.byte	0x00, 0xf0, 0x01, 0x20


	//----- nvinfo : EIATTR_SPARSE_MMA_MASK
	.align		4
.L_25:
        /*0018*/ 	.byte	0x03, 0x50
        /*001a*/ 	.short	0x0000


	//----- nvinfo : EIATTR_MAXREG_COUNT
	.align		4
        /*001c*/ 	.byte	0x03, 0x1b
        /*001e*/ 	.short	0x00a8


	//----- nvinfo : EIATTR_NUM_BARRIERS
	.align		4
        /*0020*/ 	.byte	0x02, 0x4c
        /*0022*/ 	.byte	0x02
	.zero		1


	//----- nvinfo : EIATTR_EXTERNS
	.align		4
        /*0024*/ 	.byte	0x04, 0x0f
        /*0026*/ 	.short	(.L_27 - .L_26)


	//   ....[0]....
	.align		4
.L_26:
        /*0028*/ 	.word	index@(__assertfail)


	//----- nvinfo : EIATTR_MERCURY_ISA_VERSION
	.align		4
.L_27:
        /*002c*/ 	.byte	0x03, 0x5f
        /*002e*/ 	.short	0x0101


	//----- nvinfo : EIATTR_INT_WARP_WIDE_INSTR_OFFSETS
	.align		4
        /*0030*/ 	.byte	0x04, 0x31
        /*0032*/ 	.short	(.L_29 - .L_28)


	//   ....[0]....
.L_28:
        /*0034*/ 	.word	0x000006f0


	//   ....[1]....
        /*0038*/ 	.word	0x00000700


	//   ....[2]....
        /*003c*/ 	.word	0x00000710


	//   ....[3]....
        /*0040*/ 	.word	0x00000720


	//   ....[4]....
        /*0044*/ 	.word	0x00000790


	//----- nvinfo : EIATTR_COOP_GROUP_MASK_REGIDS
	.align		4
.L_29:
        /*0048*/ 	.byte	0x04, 0x29
        /*004a*/ 	.short	(.L_31 - .L_30)


	//   ....[0]....
.L_30:
        /*004c*/ 	.word	0xffffffff


	//   ....[1]....
        /*0050*/ 	.word	0xffffffff


	//   ....[2]....
        /*0054*/ 	.word	0xffffffff


	//   ....[3]....
        /*0058*/ 	.word	0xffffffff


	//   ....[4]....
        /*005c*/ 	.word	0xffffffff


	//   ....[5]....
        /*0060*/ 	.word	0xffffffff


	//   ....[6]....
        /*0064*/ 	.word	0xffffffff


	//   ....[7]....
        /*0068*/ 	.word	0xffffffff


	//   ....[8]....
        /*006c*/ 	.word	0xffffffff


	//   ....[9]....
        /*0070*/ 	.word	0xffffffff


	//   ....[10]....
        /*0074*/ 	.word	0xffffffff


	//   ....[11]....
        /*0078*/ 	.word	0xffffffff


	//   ....[12]....
        /*007c*/ 	.word	0xffffffff


	//   ....[13]....
        /*0080*/ 	.word	0xffffffff


	//   ....[14]....
        /*0084*/ 	.word	0xffffffff


	//   ....[15]....
        /*0088*/ 	.word	0xffffffff


	//   ....[16]....
        /*008c*/ 	.word	0xffffffff


	//   ....[17]....
        /*0090*/ 	.word	0xffffffff


	//   ....[18]....
        /*0094*/ 	.word	0xffffffff


	//   ....[19]....
        /*0098*/ 	.word	0xffffffff


	//   ....[20]....
        /*009c*/ 	.word	0xffffffff


	//   ....[21]....
        /*00a0*/ 	.word	0xffffffff


	//----- nvinfo : EIATTR_COOP_GROUP_INSTR_OFFSETS
	.align		4
.L_31:
        /*00a4*/ 	.byte	0x04, 0x28
        /*00a6*/ 	.short	(.L_33 - .L_32)


	//   ....[0]....
.L_32:
        /*00a8*/ 	.word	0x00000050


	//   ....[1]....
        /*00ac*/ 	.word	0x00000080


	//   ....[2]....
        /*00b0*/ 	.word	0x000001b0


	//   ....[3]....
        /*00b4*/ 	.word	0x00000370


	//   ....[4]....
        /*00b8*/ 	.word	0x00000530


	//   ....[5]....
        /*00bc*/ 	.word	0x00000690


	//   ....[6]....
        /*00c0*/ 	.word	0x00001730


	//   ....[7]....
        /*00c4*/ 	.word	0x00001760


	//   ....[8]....
        /*00c8*/ 	.word	0x00001af0


	//   ....[9]....
        /*00cc*/ 	.word	0x00001bd0


	//   ....[10]....
        /*00d0*/ 	.word	0x00002c80


	//   ....[11]....
        /*00d4*/ 	.word	0x00002cb0


	//   ....[12]....
        /*00d8*/ 	.word	0x00002fb0


	//   ....[13]....
        /*00dc*/ 	.word	0x000030d0


	//   ....[14]....
        /*00e0*/ 	.word	0x00004880


	//   ....[15]....
        /*00e4*/ 	.word	0x00004980


	//   ....[16]....
        /*00e8*/ 	.word	0x00004db0


	//   ....[17]....
        /*00ec*/ 	.word	0x00004ea0


	//   ....[18]....
        /*00f0*/ 	.word	0x00005fb0


	//   ....[19]....
        /*00f4*/ 	.word	0x00005fe0


	//   ....[20]....
        /*00f8*/ 	.word	0x00006030


	//   ....[21]....
        /*00fc*/ 	.word	0x00006050


	//----- nvinfo : EIATTR_REG_RECONFIG
	.align		4
.L_33:
        /*0100*/ 	.byte	0x01, 0x54
	.zero		2


	//----- nvinfo : EIATTR_SYSCALL_OFFSETS
	.align		4
        /*0104*/ 	.byte	0x04, 0x46
        /*0106*/ 	.short	(.L_35 - .L_34)


	//   ....[0]....
.L_34:
        /*0108*/ 	.word	0x00006a10


	//   ....[1]....
        /*010c*/ 	.word	0x00006b70


	//----- nvinfo : EIATTR_MBARRIER_INSTR_OFFSETS
	.align		4
.L_35:
        /*0110*/ 	.byte	0x04, 0x39
        /*0112*/ 	.short	(.L_37 - .L_36)


	//   ....[0]....
.L_36:
        /*0114*/ 	.word	0x00000320
        /*0118*/ 	.word	0x000000ff
        /*011c*/ 	.word	0x0000e050
        /*0120*/ 	.short	0x0100
        /*0122*/ 	.byte	0x0b
	.zero		1


	//   ....[1]....
        /*0124*/ 	.word	0x00000330
        /*0128*/ 	.word	0x000000ff
        /*012c*/ 	.word	0x0000e060
        /*0130*/ 	.short	0x0100
        /*0132*/ 	.byte	0x0b
	.zero		1


	//   ....[2]....
        /*0134*/ 	.word	0x00000340
        /*0138*/ 	.word	0x000000ff
        /*013c*/ 	.word	0x0000e058
        /*0140*/ 	.short	0x0100
        /*0142*/ 	.byte	0x0b
	.zero		1


	//   ....[3]....
        /*0144*/ 	.word	0x00000350
        /*0148*/ 	.word	0x000000ff
        /*014c*/ 	.word	0x0000e068
        /*0150*/ 	.short	0x0100
        /*0152*/ 	.byte	0x0b
	.zero		1


	//   ....[4]....
        /*0154*/ 	.word	0x00000480
        /*0158*/ 	.word	0x000000ff
        /*015c*/ 	.word	0x0000e000
        /*0160*/ 	.short	0x0100
        /*0162*/ 	.byte	0x0b
	.zero		1


	//   ....[5]....
        /*0164*/ 	.word	0x00000490
        /*0168*/ 	.word	0x000000ff
        /*016c*/ 	.word	0x0000e028
        /*0170*/ 	.short	0x0100
        /*0172*/ 	.byte	0x0b
	.zero		1


	//   ....[6]....
        /*0174*/ 	.word	0x000004a0
        /*0178*/ 	.word	0x000000ff
        /*017c*/ 	.word	0x0000e008
        /*0180*/ 	.short	0x0100
        /*0182*/ 	.byte	0x0b
	.zero		1


	//   ....[7]....
        /*0184*/ 	.word	0x000004b0
        /*0188*/ 	.word	0x000000ff
        /*018c*/ 	.word	0x0000e030
        /*0190*/ 	.short	0x0100
        /*0192*/ 	.byte	0x0b
	.zero		1


	//   ....[8]....
        /*0194*/ 	.word	0x000004c0
        /*0198*/ 	.word	0x000000ff
        /*019c*/ 	.word	0x0000e010
        /*01a0*/ 	.short	0x0100
        /*01a2*/ 	.byte	0x0b
	.zero		1


	//   ....[9]....
        /*01a4*/ 	.word	0x000004d0
        /*01a8*/ 	.word	0x000000ff
        /*01ac*/ 	.word	0x0000e038
        /*01b0*/ 	.short	0x0100
        /*01b2*/ 	.byte	0x0b
	.zero		1


	//   ....[10]....
        /*01b4*/ 	.word	0x000004e0
        /*01b8*/ 	.word	0x000000ff
        /*01bc*/ 	.word	0x0000e018
        /*01c0*/ 	.short	0x0100
        /*01c2*/ 	.byte	0x0b
	.zero		1


	//   ....[11]....
        /*01c4*/ 	.word	0x000004f0
        /*01c8*/ 	.word	0x000000ff
        /*01cc*/ 	.word	0x0000e040
        /*01d0*/ 	.short	0x0100
        /*01d2*/ 	.byte	0x0b
	.zero		1


	//   ....[12]....
        /*01d4*/ 	.word	0x00000500
        /*01d8*/ 	.word	0x000000ff
        /*01dc*/ 	.word	0x0000e020
        /*01e0*/ 	.short	0x0100
        /*01e2*/ 	.byte	0x0b
	.zero		1


	//   ....[13]....
        /*01e4*/ 	.word	0x00000510
        /*01e8*/ 	.word	0x000000ff
        /*01ec*/ 	.word	0x0000e048
        /*01f0*/ 	.short	0x0100
        /*01f2*/ 	.byte	0x0b
	.zero		1


	//   ....[14]....
        /*01f4*/ 	.word	0x00000640
        /*01f8*/ 	.word	0x000000ff
        /*01fc*/ 	.word	0x0000e070
        /*0200*/ 	.short	0x0100
        /*0202*/ 	.byte	0x0b
	.zero		1


	//   ....[15]....
        /*0204*/ 	.word	0x00000650
        /*0208*/ 	.word	0x000000ff
        /*020c*/ 	.word	0x0000e080
        /*0210*/ 	.short	0x0100
        /*0212*/ 	.byte	0x0b
	.zero		1


	//   ....[16]....
        /*0214*/ 	.word	0x00000660
        /*0218*/ 	.word	0x000000ff
        /*021c*/ 	.word	0x0000e078
        /*0220*/ 	.short	0x0100
        /*0222*/ 	.byte	0x0b
	.zero		1


	//   ....[17]....
        /*0224*/ 	.word	0x00000670
        /*0228*/ 	.word	0x000000ff
        /*022c*/ 	.word	0x0000e088
        /*0230*/ 	.short	0x0100
        /*0232*/ 	.byte	0x0b
	.zero		1


	//   ....[18]....
        /*0234*/ 	.word	0x000007b0
        /*0238*/ 	.word	0x000000ff
        /*023c*/ 	.word	0x0000e090
        /*0240*/ 	.short	0x0100
        /*0242*/ 	.byte	0x08
	.zero		1


	//   ....[19]....
        /*0244*/ 	.word	0x000007c0
        /*0248*/ 	.word	0x000000ff
        /*024c*/ 	.word	0x0000e098
        /*0250*/ 	.short	0x0100
        /*0252*/ 	.byte	0x08
	.zero		1


	//   ....[20]....
        /*0254*/ 	.word	0x000007d0
        /*0258*/ 	.word	0x000000ff
        /*025c*/ 	.word	0x0000e0a0
        /*0260*/ 	.short	0x0100
        /*0262*/ 	.byte	0x08
	.zero		1


	//   ....[21]....
        /*0264*/ 	.word	0x000007e0
        /*0268*/ 	.word	0x000000ff
        /*026c*/ 	.word	0x0000e0a8
        /*0270*/ 	.short	0x0100
        /*0272*/ 	.byte	0x08
	.zero		1


	//   ....[22]....
        /*0274*/ 	.word	0x000008e0
        /*0278*/ 	.word	0x000000ff
        /*027c*/ 	.word	0x0000e0c0
        /*0280*/ 	.short	0x0100
        /*0282*/ 	.byte	0x0b
	.zero		1


	//   ....[23]....
        /*0284*/ 	.word	0x000008f0
        /*0288*/ 	.word	0x000000ff
        /*028c*/ 	.word	0x0000e0d0
        /*0290*/ 	.short	0x0100
        /*0292*/ 	.byte	0x0b
	.zero		1


	//   ....[24]....
        /*0294*/ 	.word	0x00000900
        /*0298*/ 	.word	0x000000ff
        /*029c*/ 	.word	0x0000e0c8
        /*02a0*/ 	.short	0x0100
        /*02a2*/ 	.byte	0x0b
	.zero		1


	//   ....[25]....
        /*02a4*/ 	.word	0x00000910
        /*02a8*/ 	.word	0x000000ff
        /*02ac*/ 	.word	0x0000e0d8
        /*02b0*/ 	.short	0x0100
        /*02b2*/ 	.byte	0x0b
	.zero		1


	//   ....[26]....
        /*02b4*/ 	.word	0x00000e50
        /*02b8*/ 	.word	0x000000ff
        /*02bc*/ 	.word	0x0000e050
        /*02c0*/ 	.short	0x010a
        /*02c2*/ 	.byte	0x06
	.zero		1


	//   ....[27]....
        /*02c4*/ 	.word	0x00000f40
        /*02c8*/ 	.word	0x000000ff
        /*02cc*/ 	.word	0x0000e000
        /*02d0*/ 	.short	0x010a
        /*02d2*/ 	.byte	0x24
	.zero		1


	//   ....[28]....
        /*02d4*/ 	.word	0x00000f90
        /*02d8*/ 	.word	0x000000ff
        /*02dc*/ 	.word	0xfffffff8
        /*02e0*/ 	.short	0x010a
        /*02e2*/ 	.byte	0x17
	.zero		1


	//   ....[29]....
        /*02e4*/ 	.word	0x00002550
        /*02e8*/ 	.word	0x0000001a
        /*02ec*/ 	.word	0x00000000
        /*02f0*/ 	.short	0x0101
        /*02f2*/ 	.byte	0x15
	.zero		1


	//   ....[30]....
        /*02f4*/ 	.word	0x00002630
        /*02f8*/ 	.word	0x000000ff
        /*02fc*/ 	.word	0x0000e008
        /*0300*/ 	.short	0x010a
        /*0302*/ 	.byte	0x24
	.zero		1


	//   ....[31]....
        /*0304*/ 	.word	0x00002830
        /*0308*/ 	.word	0x000000ff
        /*030c*/ 	.word	0x00000000
        /*0310*/ 	.short	0x0101
        /*0312*/ 	.byte	0x06
	.zero		1


	//   ....[32]....
        /*0314*/ 	.word	0x000029a0
        /*0318*/ 	.word	0x000000ff
        /*031c*/ 	.word	0x0000e000
        /*0320*/ 	.short	0x010a
        /*0322*/ 	.byte	0x06
	.zero		1


	//   ....[33]....
        /*0324*/ 	.word	0x00003bf0
        /*0328*/ 	.word	0x000000ff
        /*032c*/ 	.word	0x0000e000
        /*0330*/ 	.short	0x010a
        /*0332*/ 	.byte	0x06
	.zero		1


	//   ....[34]....
        /*0334*/ 	.word	0x00003e60
        /*0338*/ 	.word	0x000000ff
        /*033c*/ 	.word	0x0000e000
        /*0340*/ 	.short	0x010a
        /*0342*/ 	.byte	0x06
	.zero		1


	//   ....[35]....
        /*0344*/ 	.word	0x00004020
        /*0348*/ 	.word	0x000000ff
        /*034c*/ 	.word	0x00000000
        /*0350*/ 	.short	0x0101
        /*0352*/ 	.byte	0x06
	.zero		1


	//   ....[36]....
        /*0354*/ 	.word	0x000040d0
        /*0358*/ 	.word	0x000000ff
        /*035c*/ 	.word	0x00000000
        /*0360*/ 	.short	0x0101
        /*0362*/ 	.byte	0x06
	.zero		1


	//   ....[37]....
        /*0364*/ 	.word	0x00004280
        /*0368*/ 	.word	0x000000ff
        /*036c*/ 	.word	0x0000e000
        /*0370*/ 	.short	0x010a
        /*0372*/ 	.byte	0x06
	.zero		1


	//   ....[38]....
        /*0374*/ 	.word	0x00005a00
        /*0378*/ 	.word	0x000000ff
        /*037c*/ 	.word	0x0000e000
        /*0380*/ 	.short	0x010a
        /*0382*/ 	.byte	0x06
	.zero		1


	//   ....[39]....
        /*0384*/ 	.word	0x00005c30
        /*0388*/ 	.word	0x000000ff
        /*038c*/ 	.word	0x0000e000
        /*0390*/ 	.short	0x010a
        /*0392*/ 	.byte	0x06
	.zero		1


	//   ....[40]....
        /*0394*/ 	.word	0x00005df0
        /*0398*/ 	.word	0x000000ff
        /*039c*/ 	.word	0x00000000
        /*03a0*/ 	.short	0x0101
        /*03a2*/ 	.byte	0x06
	.zero		1


	//   ....[41]....
        /*03a4*/ 	.word	0x00005ea0
        /*03a8*/ 	.word	0x000000ff
        /*03ac*/ 	.word	0x00000000
        /*03b0*/ 	.short	0x0101
        /*03b2*/ 	.byte	0x06
	.zero		1


	//   ....[42]....
        /*03b4*/ 	.word	0x00006530
        /*03b8*/ 	.word	0x000000ff
        /*03bc*/ 	.word	0x00000008
        /*03c0*/ 	.short	0x010a
        /*03c2*/ 	.byte	0x17
	.zero		1


	//   ....[43]....
        /*03c4*/ 	.word	0x00007390
        /*03c8*/ 	.word	0x00000000
        /*03cc*/ 	.word	0x0000e090
        /*03d0*/ 	.short	0x0101
        /*03d2*/ 	.byte	0x24
	.zero		1


	//   ....[44]....
        /*03d4*/ 	.word	0x00007560
        /*03d8*/ 	.word	0x00000004
        /*03dc*/ 	.word	0x0000e060
        /*03e0*/ 	.short	0x010a
        /*03e2*/ 	.byte	0x3f
	.zero		1


	//   ....[45]....
        /*03e4*/ 	.word	0x000077b0
        /*03e8*/ 	.word	0x00000002
        /*03ec*/ 	.word	0x0000e028
        /*03f0*/ 	.short	0x010a
        /*03f2*/ 	.byte	0x3f
	.zero		1


	//   ....[46]....
        /*03f4*/ 	.word	0x000079f0
        /*03f8*/ 	.word	0x00000004
        /*03fc*/ 	.word	0x0000e060
        /*0400*/ 	.short	0x010a
        /*0402*/ 	.byte	0x3f
	.zero		1


	//   ....[47]....
        /*0404*/ 	.word	0x00007c60
        /*0408*/ 	.word	0x00000003
        /*040c*/ 	.word	0x0000e028
        /*0410*/ 	.short	0x010a
        /*0412*/ 	.byte	0x3f
	.zero		1


	//   ....[48]....
        /*0414*/ 	.word	0x00007f70
        /*0418*/ 	.word	0x00000007
        /*041c*/ 	.word	0x0000e028
        /*0420*/ 	.short	0x010a
        /*0422*/ 	.byte	0x3f
	.zero		1


	//   ....[49]....
        /*0424*/ 	.word	0x000081e0
        /*0428*/ 	.word	0x00000004
        /*042c*/ 	.word	0x0000e028
        /*0430*/ 	.short	0x010a
        /*0432*/ 	.byte	0x3f
	.zero		1


	//   ....[50]....
        /*0434*/ 	.word	0x00008440
        /*0438*/ 	.word	0x00000007
        /*043c*/ 	.word	0x0000e050
        /*0440*/ 	.short	0x010a
        /*0442*/ 	.byte	0x3f
	.zero		1


	//   ....[51]....
        /*0444*/ 	.word	0x000084a0
        /*0448*/ 	.word	0x00000002
        /*044c*/ 	.word	0x0000e000
        /*0450*/ 	.short	0x010a
        /*0452*/ 	.byte	0x3f
	.zero		1


	//   ....[52]....
        /*0454*/ 	.word	0x00008500
        /*0458*/ 	.word	0x00000007
        /*045c*/ 	.word	0xfffffff8
        /*0460*/ 	.short	0x010a
        /*0462*/ 	.byte	0x3f
	.zero		1


	//   ....[53]....
        /*0464*/ 	.word	0x00008560
        /*0468*/ 	.word	0x0000000a
        /*046c*/ 	.word	0x0000e008
        /*0470*/ 	.short	0x010a
        /*0472*/ 	.byte	0x3f
	.zero		1


	//   ....[54]....
        /*0474*/ 	.word	0x000085c0
        /*0478*/ 	.word	0x00000004
        /*047c*/ 	.word	0x0000e000
        /*0480*/ 	.short	0x010a
        /*0482*/ 	.byte	0x3f
	.zero		1


	//   ....[55]....
        /*0484*/ 	.word	0x00008620
        /*0488*/ 	.word	0x00000003
        /*048c*/ 	.word	0x0000e000
        /*0490*/ 	.short	0x010a
        /*0492*/ 	.byte	0x3f
	.zero		1


	//   ....[56]....
        /*0494*/ 	.word	0x00008680
        /*0498*/ 	.word	0x00000009
        /*049c*/ 	.word	0x0000e000
        /*04a0*/ 	.short	0x010a
        /*04a2*/ 	.byte	0x3f
	.zero		1


	//   ....[57]....
        /*04a4*/ 	.word	0x000086e0
        /*04a8*/ 	.word	0x0000000b
        /*04ac*/ 	.word	0x0000e000
        /*04b0*/ 	.short	0x010a
        /*04b2*/ 	.byte	0x3f
	.zero		1


	//   ....[58]....
        /*04b4*/ 	.word	0x00008740
        /*04b8*/ 	.word	0x00000003
        /*04bc*/ 	.word	0x00000008
        /*04c0*/ 	.short	0x010a
        /*04c2*/ 	.byte	0x3f
	.zero		1


	//   ....[59]....
        /*04c4*/ 	.word	0x00008790
        /*04c8*/ 	.word	0x00000004
        /*04cc*/ 	.word	0x0000e060
        /*04d0*/ 	.short	0x010a
        /*04d2*/ 	.byte	0x3f
	.zero		1


	//   ....[60]....
        /*04d4*/ 	.word	0x000087e0
        /*04d8*/ 	.word	0x00000002
        /*04dc*/ 	.word	0x0000e028
        /*04e0*/ 	.short	0x010a
        /*04e2*/ 	.byte	0x3f
	.zero		1


	//   ....[61]....
        /*04e4*/ 	.word	0x00008830
        /*04e8*/ 	.word	0x00000004
        /*04ec*/ 	.word	0x0000e060
        /*04f0*/ 	.short	0x010a
        /*04f2*/ 	.byte	0x3f
	.zero		1


	//   ....[62]....
        /*04f4*/ 	.word	0x00008880
        /*04f8*/ 	.word	0x00000003
        /*04fc*/ 	.word	0x0000e028
        /*0500*/ 	.short	0x010a
        /*0502*/ 	.byte	0x3f
	.zero		1


	//   ....[63]....
        /*0504*/ 	.word	0x000088d0
        /*0508*/ 	.word	0x00000007
        /*050c*/ 	.word	0x0000e028
        /*0510*/ 	.short	0x010a
        /*0512*/ 	.byte	0x3f
	.zero		1


	//   ....[64]....
        /*0514*/ 	.word	0x00008920
        /*0518*/ 	.word	0x00000004
        /*051c*/ 	.word	0x0000e028
        /*0520*/ 	.short	0x010a
        /*0522*/ 	.byte	0x3f
	.zero		1


	//----- nvinfo : EIATTR_NUM_MBARRIERS
	.align		4
.L_37:
        /*0524*/ 	.byte	0x03, 0x38
        /*0526*/ 	.short	0x001a


	//----- nvinfo : EIATTR_EXIT_INSTR_OFFSETS
	.align		4
        /*0528*/ 	.byte	0x04, 0x1c
        /*052a*/ 	.short	(.L_39 - .L_38)


	//   ....[0]....
.L_38:
        /*052c*/ 	.word	0x000009b0


	//   ....[1]....
        /*0530*/ 	.word	0x000073a0


	//   ....[2]....
        /*0534*/ 	.word	0x000073e0


	//   ....[3]....
        /*0538*/ 	.word	0x00007e70


	//   ....[4]....
        /*053c*/ 	.word	0x00008420


	//----- nvinfo : EIATTR_MAX_THREADS
	.align		4
.L_39:
        /*0540*/ 	.byte	0x04, 0x05
        /*0542*/ 	.short	(.L_41 - .L_40)
.L_40:
        /*0544*/ 	.word	0x00000180
        /*0548*/ 	.word	0x00000001
        /*054c*/ 	.word	0x00000001


	//----- nvinfo : EIATTR_CRS_STACK_SIZE
	.align		4
.L_41:
        /*0550*/ 	.byte	0x04, 0x1e
        /*0552*/ 	.short	(.L_43 - .L_42)
.L_42:
        /*0554*/ 	.word	0x00000000


	//----- nvinfo : EIATTR_CBANK_PARAM_SIZE
	.align		4
.L_43:
        /*0558*/ 	.byte	0x03, 0x19
        /*055a*/ 	.short	0x0870


	//----- nvinfo : EIATTR_PARAM_CBANK
	.align		4
        /*055c*/ 	.byte	0x04, 0x0a
        /*055e*/ 	.short	(.L_45 - .L_44)
	.align		4
.L_44:
        /*0560*/ 	.word	index@(.nv.constant0._ZN7cutlass13device_kernelINS_4fmha6kernel28FmhaKernelTmaWarpSpecializedINS1_10collective30FmhaMainloopTmaWarpSpecializedINS_10bfloat16_tEffN4cute5tupleIJNS7_1CILi128EEENS9_ILi64EEESB_EEENS8_IJiNS9_ILi1EEENS8_IJiiEEEEEESF_SF_NS4_12CausalFusionEJEEENS4_15FmhaFwdEpilogueIS6_fNS8_IJSB_SB_SB_EEEEENS2_23IndividualTileSchedulerEJEEEEEvNT_6ParamsE)
        /*0564*/ 	.short	0x0210
        /*0566*/ 	.short	0x0870


	//----- nvinfo : EIATTR_SW_WAR
	.align		4
.L_45:
        /*0568*/ 	.byte	0x04, 0x36
        /*056a*/ 	.short	(.L_47 - .L_46)
.L_46:
        /*056c*/ 	.word	0x00000008
.L_47:


//--------------------- .nv.callgraph             --------------------------
	.section	.nv.callgraph,"",@"SHT_CUDA_CALLGRAPH"
	.align	4
	.sectionentsize	8
	.align		4
        /*0000*/ 	.word	0x00000000
	.align		4
        /*0004*/ 	.word	0xffffffff
	.align		4
        /*0008*/ 	.word	index@(_ZN7cutlass13device_kernelINS_4fmha6kernel28FmhaKernelTmaWarpSpecializedINS1_10collective30FmhaMainloopTmaWarpSpecializedINS_10bfloat16_tEffN4cute5tupleIJNS7_1CILi128EEENS9_ILi64EEESB_EEENS8_IJiNS9_ILi1EEENS8_IJiiEEEEEESF_SF_NS4_12CausalFusionEJEEENS4_15FmhaFwdEpilogueIS6_fNS8_IJSB_SB_SB_EEEEENS2_23IndividualTileSchedulerEJEEEEEvNT_6ParamsE)
	.align		4
        /*000c*/ 	.word	index@(__assertfail)
	.align		4
        /*0010*/ 	.word	0x00000000
	.align		4
        /*0014*/ 	.word	0xfffffffe
	.align		4
        /*0018*/ 	.word	0x00000000
	.align		4
        /*001c*/ 	.word	0xfffffffd
	.align		4
        /*0020*/ 	.word	0x00000000
	.align		4
        /*0024*/ 	.word	0xfffffffc


//--------------------- .nv.constant4             --------------------------
	.section	.nv.constant4,"a",@progbits
	.align	8
	.align		8
.nv.constant4:
        /*0000*/ 	.dword	__assertfail
	.align		8
        /*0008*/ 	.dword	__unnamed_1
	.align		8
        /*0010*/ 	.dword	_ZN39_INTERNAL_951b7769_4_k_cu_32a59c56_28484cuda3std3__45__cpo5beginE
	.align		8
        /*0018*/ 	.dword	_ZN39_INTERNAL_951b7769_4_k_cu_32a59c56_28484cuda3std3__45__cpo3endE
	.align		8
        /*0020*/ 	.dword	_ZN39_INTERNAL_951b7769_4_k_cu_32a59c56_28484cuda3std3__45__cpo6cbeginE
	.align		8
        /*0028*/ 	.dword	_ZN39_INTERNAL_951b7769_4_k_cu_32a59c56_28484cuda3std3__45__cpo4cendE
	.align		8
        /*0030*/ 	.dword	_ZN39_INTERNAL_951b7769_4_k_cu_32a59c56_28484cuda3std3__441_GLOBAL__N__951b7769_4_k_cu_32a59c56_28486ignoreE
	.align		8
        /*0038*/ 	.dword	_ZN39_INTERNAL_951b7769_4_k_cu_32a59c56_28484cuda3std3__419piecewise_constructE
	.align		8
        /*0040*/ 	.dword	_ZN39_INTERNAL_951b7769_4_k_cu_32a59c56_28484cuda3std3__48in_placeE
	.align		8
        /*0048*/ 	.dword	_ZN39_INTERNAL_951b7769_4_k_cu_32a59c56_28484cuda3std6ranges3__45__cpo4swapE
	.align		8
        /*0050*/ 	.dword	_ZN39_INTERNAL_951b7769_4_k_cu_32a59c56_28484cuda3std6ranges3__45__cpo9iter_moveE
	.align		8
        /*0058*/ 	.dword	_ZN39_INTERNAL_951b7769_4_k_cu_32a59c56_28484cute7productE
	.align		8
        /*0060*/ 	.dword	_ZN39_INTERNAL_951b7769_4_k_cu_32a59c56_28484cute1_E
	.align		8
        /*0068*/ 	.dword	$str$24
	.align		8
        /*0070*/ 	.dword	$str$25


//--------------------- .text._ZN7cutlass13device_kernelINS_4fmha6kernel28FmhaKernelTmaWarpSpecializedINS1_10collective30FmhaMainloopTmaWarpSpecializedINS_10bfloat16_tEffN4cute5tupleIJNS7_1CILi128EEENS9_ILi64EEESB_EEENS8_IJiNS9_ILi1EEENS8_IJiiEEEEEESF_SF_NS4_12CausalFusionEJEEENS4_15FmhaFwdEpilogueIS6_fNS8_IJSB_SB_SB_EEEEENS2_23IndividualTileSchedulerEJEEEEEvNT_6ParamsE --------------------------
	.section	.text._ZN7cutlass13device_kernelINS_4fmha6kernel28FmhaKernelTmaWarpSpecializedINS1_10collective30FmhaMainloopTmaWarpSpecializedINS_10bfloat16_tEffN4cute5tupleIJNS7_1CILi128EEENS9_ILi64EEESB_EEENS8_IJiNS9_ILi1EEENS8_IJiiEEEEEESF_SF_NS4_12CausalFusionEJEEENS4_15FmhaFwdEpilogueIS6_fNS8_IJSB_SB_SB_EEEEENS2_23IndividualTileSchedulerEJEEEEEvNT_6ParamsE,"ax",@progbits
	.align	128
.text._ZN7cutlass13device_kernelINS_4fmha6kernel28FmhaKernelTmaWarpSpecializedINS1_10collective30FmhaMainloopTmaWarpSpecializedINS_10bfloat16_tEffN4cute5tupleIJNS7_1CILi128EEENS9_ILi64EEESB_EEENS8_IJiNS9_ILi1EEENS8_IJiiEEEEEESF_SF_NS4_12CausalFusionEJEEENS4_15FmhaFwdEpilogueIS6_fNS8_IJSB_SB_SB_EEEEENS2_23IndividualTileSchedulerEJEEEEEvNT_6ParamsE:
        .type           _ZN7cutlass13device_kernelINS_4fmha6kernel28FmhaKernelTmaWarpSpecializedINS1_10collective30FmhaMainloopTmaWarpSpecializedINS_10bfloat16_tEffN4cute5tupleIJNS7_1CILi128EEENS9_ILi64EEESB_EEENS8_IJiNS9_ILi1EEENS8_IJiiEEEEEESF_SF_NS4_12CausalFusionEJEEENS4_15FmhaFwdEpilogueIS6_fNS8_IJSB_SB_SB_EEEEENS2_23IndividualTileSchedulerEJEEEEEvNT_6ParamsE,@function
        .size           _ZN7cutlass13device_kernelINS_4fmha6kernel28FmhaKernelTmaWarpSpecializedINS1_10collective30FmhaMainloopTmaWarpSpecializedINS_10bfloat16_tEffN4cute5tupleIJNS7_1CILi128EEENS9_ILi64EEESB_EEENS8_IJiNS9_ILi1EEENS8_IJiiEEEEEESF_SF_NS4_12CausalFusionEJEEENS4_15FmhaFwdEpilogueIS6_fNS8_IJSB_SB_SB_EEEEENS2_23IndividualTileSchedulerEJEEEEEvNT_6ParamsE,(.L_x_119 - _ZN7cutlass13device_kernelINS_4fmha6kernel28FmhaKernelTmaWarpSpecializedINS1_10collective30FmhaMainloopTmaWarpSpecializedINS_10bfloat16_tEffN4cute5tupleIJNS7_1CILi128EEENS9_ILi64EEESB_EEENS8_IJiNS9_ILi1EEENS8_IJiiEEEEEESF_SF_NS4_12CausalFusionEJEEENS4_15FmhaFwdEpilogueIS6_fNS8_IJSB_SB_SB_EEEEENS2_23IndividualTileSchedulerEJEEEEEvNT_6ParamsE)
        .other          _ZN7cutlass13device_kernelINS_4fmha6kernel28FmhaKernelTmaWarpSpecializedINS1_10collective30FmhaMainloopTmaWarpSpecializedINS_10bfloat16_tEffN4cute5tupleIJNS7_1CILi128EEENS9_ILi64EEESB_EEENS8_IJiNS9_ILi1EEENS8_IJiiEEEEEESF_SF_NS4_12CausalFusionEJEEENS4_15FmhaFwdEpilogueIS6_fNS8_IJSB_SB_SB_EEEEENS2_23IndividualTileSchedulerEJEEEEEvNT_6ParamsE,@"STO_CUDA_ENTRY STV_DEFAULT"
_ZN7cutlass13device_kernelINS_4fmha6kernel28FmhaKernelTmaWarpSpecializedINS1_10collective30FmhaMainloopTmaWarpSpecializedINS_10bfloat16_tEffN4cute5tupleIJNS7_1CILi128EEENS9_ILi64EEESB_EEENS8_IJiNS9_ILi1EEENS8_IJiiEEEEEESF_SF_NS4_12CausalFusionEJEEENS4_15FmhaFwdEpilogueIS6_fNS8_IJSB_SB_SB_EEEEENS2_23IndividualTileSchedulerEJEEEEEvNT_6ParamsE:
[----:B------:R-:W1:Y:S01]  /*0000*/  LDC R1, c[0x0][0x28] ;  /* 0x00000a00ff017b82 */ /* 0x000e620000000800 */
[----:B------:R-:W2:Y:S01]  /*0010*/  S2R R0, SR_TID.X ;  /* 0x0000000000007919 */ /* 0x000ea20000002100 */
[----:B------:R-:W-:Y:S01]  /*0020*/  ELECT P1, URZ, PT ;  /* 0x00000000003f782f */ /* 0x000fe20003820000 */
[----:B------:R-:W-:Y:S01]  /*0030*/  BSSY B0, `(.L_x_0) ;  /* 0x0000017000007945 */ /* 0x000fe20003800000 */
[----:B--2---:R-:W-:-:S05]  /*0040*/  SHF.R.U32.HI R2, RZ, 0x5, R0 ;  /* 0x00000005ff027819 */ /* 0x004fca0000011600 */
[----:B------:R-:W2:Y:S02]  /*0050*/  SHFL.IDX PT, R3, R2, RZ, 0x1f ;  /* 0x00001fff02037589 */ /* 0x000ea400000e0000 */
[----:B--2---:R-:W-:Y:S02]  /*0060*/  R2UR UR4, R3 ;  /* 0x00000000030472ca */ /* 0x004fe400000e0000 */
[----:B------:R-:W-:-:S06]  /*0070*/  SHF.R.U32.HI R3, RZ, 0x7, R0 ;  /* 0x00000007ff037819 */ /* 0x000fcc0000011600 */
[----:B------:R-:W2:Y:S05]  /*0080*/  SHFL.IDX PT, R3, R3, RZ, 0x1f ;  /* 0x00001fff03037589 */ /* 0x000eaa00000e0000 */
[----:B------:R-:W-:Y:S02]  /*0090*/  USHF.R.S32.HI UR5, URZ, 0x1f, UR4 ;  /* 0x0000001f3f057899 */ /* 0x000fe40008011404 */
[----:B------:R-:W-:Y:S02]  /*00a0*/  ISETP.NE.OR P0, PT, RZ, UR4, !P1 ;  /* 0x00000004ff007c0c */ /* 0x000fe4000cf05670 */
[----:B------:R-:W-:-:S04]  /*00b0*/  ULEA.HI UR5, UR5, UR4, URZ, 0x2 ;  /* 0x0000000405057291 */ /* 0x000fc8000f8f103f */
[----:B------:R-:W-:-:S04]  /*00c0*/  ULOP3.LUT UR5, UR5, 0xfffffffc, URZ, 0xc0, !UPT ;  /* 0xfffffffc05057892 */ /* 0x000fc8000f8ec03f */
[----:B------:R-:W-:-:S03]  /*00d0*/  UIADD3 UR10, UR4, -UR5, URZ ;  /* 0x80000005040a7290 */ /* 0x000fc6000fffe03f */
[----:B-1----:R-:W-:Y:S09]  /*00e0*/  @P0 BRA `(.L_x_1) ;  /* 0x00000000002c0947 */ /* 0x002ff20003800000 */
[----:B------:R-:W-:Y:S02]  /*00f0*/  ULDC.64 UR4, c[0x0][0x198] ;  /* 0x0000660000047ab9 */ /* 0x000fe40000000a00 */
[----:B------:R-:W-:Y:S02]  /*0100*/  UIADD3 UR6, UP0, UR4, 0xf0, URZ ;  /* 0x000000f004067890 */ /* 0x000fe4000ff1e03f */
[----:B------:R-:W-:Y:S02]  /*0110*/  UIADD3 UR8, UP1, UR4, 0x1f0, URZ ;  /* 0x000001f004087890 */ /* 0x000fe4000ff3e03f */
[----:B------:R-:W-:Y:S02]  /*0120*/  UIADD3 UR4, UP2, UR4, 0x2f0, URZ ;  /* 0x000002f004047890 */ /* 0x000fe4000ff5e03f */
[----:B------:R-:W-:Y:S02]  /*0130*/  UIADD3.X UR7, URZ, UR5, URZ, UP0, !UPT ;  /* 0x000000053f077290 */ /* 0x000fe400087fe43f */
[----:B------:R-:W-:-:S02]  /*0140*/  UIADD3.X UR9, URZ, UR5, URZ, UP1, !UPT ;  /* 0x000000053f097290 */ /* 0x000fc40008ffe43f */
[----:B------:R-:W-:-:S05]  /*0150*/  UIADD3.X UR5, URZ, UR5, URZ, UP2, !UPT ;  /* 0x000000053f057290 */ /* 0x000fca00097fe43f */
[----:B------:R1:W-:Y:S02]  /*0160*/  UTMACCTL.PF [UR6] ;  /* 0x00000000060079b9 */ /* 0x0003e40008040000 */
[----:B------:R1:W-:Y:S02]  /*0170*/  UTMACCTL.PF [UR8] ;  /* 0x00000000080079b9 */ /* 0x0003e40008040000 */
[----:B------:R1:W-:Y:S02]  /*0180*/  UTMACCTL.PF [UR4] ;  /* 0x00000000040079b9 */ /* 0x0003e40008040000 */
[----:B-1----:R-:W-:Y:S01]  /*0190*/  NOP ;  /* 0x0000000000007918 */ /* 0x002fe20000000000 */
.L_x_1:
[----:B------:R-:W-:Y:S05]  /*01a0*/  BSYNC B0 ;  /* 0x0000000000007941 */ /* 0x000fea0003800000 */
.L_x_0:
[----:B------:R-:W1:Y:S01]  /*01b0*/  SHFL.IDX PT, R4, R2, RZ, 0x1f ;  /* 0x00001fff02047589 */ /* 0x000e6200000e0000 */
[----:B--2---:R-:W-:Y:S01]  /*01c0*/  R2UR UR38, R3 ;  /* 0x00000000032672ca */ /* 0x004fe200000e0000 */
[----:B------:R-:W-:-:S12]  /*01d0*/  UISETP.NE.AND UP0, UPT, UR10, 0x1, UPT ;  /* 0x000000010a00788c */ /* 0x000fd8000bf05270 */
[----:B------:R-:W-:Y:S02]  /*01e0*/  UIADD3 UR7, UR38, -0x1, URZ ;  /* 0xffffffff26077890 */ /* 0x000fe4000fffe03f */
[----:B------:R-:W-:Y:S02]  /*01f0*/  UISETP.EQ.AND UP2, UPT, UR38, URZ, !UP0 ;  /* 0x0000003f2600728c */ /* 0x000fe4000c742270 */
[----:B------:R-:W-:Y:S02]  /*0200*/  UISETP.GE.U32.AND UP1, UPT, UR7, 0x4, UPT ;  /* 0x000000040700788c */ /* 0x000fe4000bf26070 */
[----:B------:R-:W-:Y:S01]  /*0210*/  USEL UR6, URZ, 0x1, !UP2 ;  /* 0x000000013f067887 */ /* 0x000fe2000d000000 */
[----:B-1----:R-:W-:-:S03]  /*0220*/  ISETP.NE.AND P0, PT, R4, RZ, PT ;  /* 0x000000ff0400720c */ /* 0x002fc60003f05270 */
[----:B------:R-:W-:-:S10]  /*0230*/  USEL UR6, UR6, 0x2, UP1 ;  /* 0x0000000206067887 */ /* 0x000fd40008800000 */
[----:B------:R-:W-:Y:S05]  /*0240*/  @P0 BRA `(.L_x_2) ;  /* 0x0000000000480947 */ /* 0x000fea0003800000 */
[----:B------:R-:W1:Y:S01]  /*0250*/  S2UR UR11, SR_CgaCtaId ;  /* 0x00000000000b79c3 */ /* 0x000e620000008800 */
[----:B------:R-:W-:Y:S01]  /*0260*/  UMOV UR4, 0x400 ;  /* 0x0000040000047882 */ /* 0x000fe20000000000 */
[----:B------:R-:W-:Y:S01]  /*0270*/  UMOV UR5, 0x1 ;  /* 0x0000000100057882 */ /* 0x000fe20000000000 */
[----:B------:R-:W-:Y:S01]  /*0280*/  UMOV UR8, 0x80 ;  /* 0x0000008000087882 */ /* 0x000fe20000000000 */
[----:B------:R-:W-:Y:S01]  /*0290*/  ELECT P0, URZ, PT ;  /* 0x00000000003f782f */ /* 0x000fe20003800000 */
[----:B------:R-:W-:-:S04]  /*02a0*/  UIADD3 UR8, -UR8, 0x100000, URZ ;  /* 0x0010000008087890 */ /* 0x000fc8000fffe13f */
[----:B------:R-:W-:Y:S02]  /*02b0*/  USHF.L.U32 UR9, UR8, 0xb, URZ ;  /* 0x0000000b08097899 */ /* 0x000fe4000800063f */
[----:B------:R-:W-:Y:S02]  /*02c0*/  USHF.L.U32 UR8, UR8, 0x1, URZ ;  /* 0x0000000108087899 */ /* 0x000fe4000800063f */
[----:B-1----:R-:W-:Y:S02]  /*02d0*/  ULEA UR11, UR11, UR4, 0x18 ;  /* 0x000000040b0b7291 */ /* 0x002fe4000f8ec03f */
[----:B------:R-:W-:-:S04]  /*02e0*/  UIADD3 UR4, -UR5, 0x100000, URZ ;  /* 0x0010000005047890 */ /* 0x000fc8000fffe13f */
[----:B------:R-:W-:Y:S02]  /*02f0*/  USHF.L.U32 UR5, UR4, 0xb, URZ ;  /* 0x0000000b04057899 */ /* 0x000fe4000800063f */
[----:B------:R-:W-:Y:S01]  /*0300*/  USHF.L.U32 UR4, UR4, 0x1, URZ ;  /* 0x0000000104047899 */ /* 0x000fe2000800063f */
[----:B------:R-:W1:Y:S11]  /*0310*/  FENCE.VIEW.ASYNC.S ;  /* 0x00000000000073c6 */ /* 0x000e760000000000 */
[----:B-1----:R1:W2:Y:S01]  /*0320*/  SYNCS.EXCH.64 URZ, [UR11+0xe050], UR4 ;  /* 0x00e050040b3f75b2 */ /* 0x0022a20008000100 */
[----:B------:R1:W3:Y:S01]  /*0330*/  SYNCS.EXCH.64 URZ, [UR11+0xe060], UR8 ;  /* 0x00e060080b3f75b2 */ /* 0x0002e20008000100 */
[----:B------:R1:W4:Y:S01]  /*0340*/  SYNCS.EXCH.64 URZ, [UR11+0xe058], UR4 ;  /* 0x00e058040b3f75b2 */ /* 0x0003220008000100 */
[----:B------:R1:W1:Y:S01]  /*0350*/  SYNCS.EXCH.64 URZ, [UR11+0xe068], UR8 ;  /* 0x00e068080b3f75b2 */ /* 0x0002620008000100 */
[----:B------:R-:W-:Y:S01]  /*0360*/  NOP ;  /* 0x0000000000007918 */ /* 0x000fe20000000000 */
.L_x_2:
[----:B------:R-:W5:Y:S01]  /*0370*/  SHFL.IDX PT, R3, R2, RZ, 0x1f ;  /* 0x00001fff02037589 */ /* 0x000f6200000e0000 */
[----:B------:R-:W-:Y:S01]  /*0380*/  NOP ;  /* 0x0000000000007918 */ /* 0x000fe20000000000 */
[----:B-----5:R-:W-:-:S13]  /*0390*/  ISETP.NE.AND P0, PT, R3, RZ, PT ;  /* 0x000000ff0300720c */ /* 0x020fda0003f05270 */
[----:B------:R-:W-:Y:S05]  /*03a0*/  @P0 BRA `(.L_x_3) ;  /* 0x0000000000600947 */ /* 0x000fea0003800000 */
[----:B-1----:R-:W1:Y:S01]  /*03b0*/  S2UR UR5, SR_CgaCtaId ;  /* 0x00000000000579c3 */ /* 0x002e620000008800 */
[----:B------:R-:W-:Y:S01]  /*03c0*/  UMOV UR4, 0x400 ;  /* 0x0000040000047882 */ /* 0x000fe20000000000 */
[----:B------:R-:W-:Y:S01]  /*03d0*/  UMOV UR8, 0x1 ;  /* 0x0000000100087882 */ /* 0x000fe20000000000 */
[----:B------:R-:W-:Y:S01]  /*03e0*/  UMOV UR12, 0x100 ;  /* 0x00000100000c7882 */ /* 0x000fe20000000000 */
[----:B------:R-:W-:-:S04]  /*03f0*/  UIADD3 UR8, -UR8, 0x100000, URZ ;  /* 0x0010000008087890 */ /* 0x000fc8000fffe13f */
[----:B------:R-:W-:Y:S02]  /*0400*/  USHF.L.U32 UR9, UR8, 0xb, URZ ;  /* 0x0000000b08097899 */ /* 0x000fe4000800063f */
[----:B------:R-:W-:Y:S01]  /*0410*/  USHF.L.U32 UR8, UR8, 0x1, URZ ;  /* 0x0000000108087899 */ /* 0x000fe2000800063f */
[----:B------:R-:W-:Y:S01]  /*0420*/  ELECT P0, URZ, PT ;  /* 0x00000000003f782f */ /* 0x000fe20003800000 */
[----:B-1----:R-:W-:Y:S02]  /*0430*/  ULEA UR11, UR5, UR4, 0x18 ;  /* 0x00000004050b7291 */ /* 0x002fe4000f8ec03f */
[----:B------:R-:W-:-:S04]  /*0440*/  UIADD3 UR4, -UR12, 0x100000, URZ ;  /* 0x001000000c047890 */ /* 0x000fc8000fffe13f */
[----:B------:R-:W-:Y:S02]  /*0450*/  USHF.L.U32 UR5, UR4, 0xb, URZ ;  /* 0x0000000b04057899 */ /* 0x000fe4000800063f */
[----:B------:R-:W-:Y:S01]  /*0460*/  USHF.L.U32 UR4, UR4, 0x1, URZ ;  /* 0x0000000104047899 */ /* 0x000fe2000800063f */
[----:B------:R-:W1:Y:S03]  /*0470*/  FENCE.VIEW.ASYNC.S ;  /* 0x00000000000073c6 */ /* 0x000e660000000000 */
[----:B-1----:R1:W1:Y:S08]  /*0480*/  SYNCS.EXCH.64 URZ, [UR11+0xe000], UR8 ;  /* 0x00e000080b3f75b2 */ /* 0x0022700008000100 */
[----:B------:R1:W1:Y:S01]  /*0490*/  SYNCS.EXCH.64 URZ, [UR11+0xe028], UR4 ;  /* 0x00e028040b3f75b2 */ /* 0x0002620008000100 */
        /* <DEDUP_REMOVED lines=8> */
[----:B------:R-:W-:Y:S01]  /*0520*/  NOP ;  /* 0x0000000000007918 */ /* 0x000fe20000000000 */
.L_x_3:
        /* <DEDUP_REMOVED lines=21> */
[----:B------:R-:W-:Y:S01]  /*0680*/  NOP ;  /* 0x0000000000007918 */ /* 0x000fe20000000000 */
.L_x_4:
[----:B------:R-:W5:Y:S01]  /*0690*/  SHFL.IDX PT, R3, R2, RZ, 0x1f ;  /* 0x00001fff02037589 */ /* 0x000f6200000e0000 */
[----:B------:R-:W-:Y:S01]  /*06a0*/  ELECT P0, URZ, PT ;  /* 0x00000000003f782f */ /* 0x000fe20003800000 */
[----:B------:R-:W-:Y:S01]  /*06b0*/  NOP ;  /* 0x0000000000007918 */ /* 0x000fe20000000000 */
[----:B-1----:R-:W-:Y:S02]  /*06c0*/  UMOV UR4, 0x80 ;  /* 0x0000008000047882 */ /* 0x002fe40000000000 */
[C---:B-----5:R-:W-:Y:S02]  /*06d0*/  ISETP.NE.OR P0, PT, R3.reuse, RZ, !P0 ;  /* 0x000000ff0300720c */ /* 0x060fe40004705670 */
[----:B------:R-:W-:-:S11]  /*06e0*/  ISETP.NE.AND P2, PT, R3, RZ, PT ;  /* 0x000000ff0300720c */ /* 0x000fd60003f45270 */
[----:B------:R-:W-:Y:S01]  /*06f0*/  VOTEU.ALL UP2, P0 ;  /* 0x00000000003f7886 */ /* 0x000fe20000040000 */
[----:B------:R-:W-:Y:S01]  /*0700*/  VOTEU.ALL UP3, P0 ;  /* 0x00000000003f7886 */ /* 0x000fe20000060000 */
[----:B------:R-:W-:Y:S01]  /*0710*/  VOTEU.ALL UP4, P0 ;  /* 0x00000000003f7886 */ /* 0x000fe20000080000 */
[----:B------:R-:W-:Y:S02]  /*0720*/  VOTEU.ALL UP5, P0 ;  /* 0x00000000003f7886 */ /* 0x000fe400000a0000 */
[----:B------:R-:W1:Y:S01]  /*0730*/  @!UP2 S2UR UR9, SR_CgaCtaId ;  /* 0x000000000009a9c3 */ /* 0x000e620000008800 */
[----:B------:R-:W-:Y:S01]  /*0740*/  @!UP2 UMOV UR8, 0x400 ;  /* 0x000004000008a882 */ /* 0x000fe20000000000 */
[----:B------:R-:W-:-:S04]  /*0750*/  @!UP2 UIADD3 UR4, -UR4, 0x100000, URZ ;  /* 0x001000000404a890 */ /* 0x000fc8000fffe13f */
[----:B------:R-:W-:Y:S02]  /*0760*/  @!UP2 USHF.L.U32 UR5, UR4, 0xb, URZ ;  /* 0x0000000b0405a899 */ /* 0x000fe4000800063f */
[----:B------:R-:W-:Y:S02]  /*0770*/  @!UP2 USHF.L.U32 UR4, UR4, 0x1, URZ ;  /* 0x000000010404a899 */ /* 0x000fe4000800063f */
[----:B-1----:R-:W-:Y:S01]  /*0780*/  @!UP2 ULEA UR8, UR9, UR8, 0x18 ;  /* 0x000000080908a291 */ /* 0x002fe2000f8ec03f */
[----:B------:R-:W-:Y:S01]  /*0790*/  VOTEU.ALL UP2, P0 ;  /* 0x00000000003f7886 */ /* 0x000fe20000040000 */
[----:B------:R-:W1:Y:S10]  /*07a0*/  FENCE.VIEW.ASYNC.S ;  /* 0x00000000000073c6 */ /* 0x000e740000000000 */
[----:B-1----:R1:W1:Y:S01]  /*07b0*/  @!UP2 SYNCS.EXCH.64 URZ, [UR8+0xe090], UR4 ;  /* 0x00e09004083fa5b2 */ /* 0x0022620008000100 */
[----:B------:R1:W1:Y:S01]  /*07c0*/  @!UP3 SYNCS.EXCH.64 URZ, [UR8+0xe098], UR4 ;  /* 0x00e09804083fb5b2 */ /* 0x0002620008000100 */
[----:B------:R1:W1:Y:S01]  /*07d0*/  @!UP4 SYNCS.EXCH.64 URZ, [UR8+0xe0a0], UR4 ;  /* 0x00e0a004083fc5b2 */ /* 0x0002620008000100 */
[----:B------:R1:W1:Y:S01]  /*07e0*/  @!UP5 SYNCS.EXCH.64 URZ, [UR8+0xe0a8], UR4 ;  /* 0x00e0a804083fd5b2 */ /* 0x0002620008000100 */
[----:B------:R-:W-:Y:S01]  /*07f0*/  NOP ;  /* 0x0000000000007918 */ /* 0x000fe20000000000 */
[----:B------:R-:W-:Y:S05]  /*0800*/  @P2 BRA `(.L_x_5) ;  /* 0x0000000000482947 */ /* 0x000fea0003800000 */
[----:B-1----:R-:W1:Y:S01]  /*0810*/  S2UR UR5, SR_CgaCtaId ;  /* 0x00000000000579c3 */ /* 0x002e620000008800 */
[----:B------:R-:W-:Y:S01]  /*0820*/  UMOV UR4, 0x400 ;  /* 0x0000040000047882 */ /* 0x000fe20000000000 */
[----:B------:R-:W-:Y:S01]  /*0830*/  UMOV UR8, 0x20 ;  /* 0x0000002000087882 */ /* 0x000fe20000000000 */
[----:B------:R-:W-:Y:S01]  /*0840*/  UMOV UR9, 0x80 ;  /* 0x0000008000097882 */ /* 0x000fe20000000000 */
[----:B------:R-:W-:Y:S01]  /*0850*/  ELECT P0, URZ, PT ;  /* 0x00000000003f782f */ /* 0x000fe20003800000 */
[----:B-1----:R-:W-:Y:S02]  /*0860*/  ULEA UR11, UR5, UR4, 0x18 ;  /* 0x00000004050b7291 */ /* 0x002fe4000f8ec03f */
[----:B------:R-:W-:-:S04]  /*0870*/  UIADD3 UR4, -UR8, 0x100000, URZ ;  /* 0x0010000008047890 */ /* 0x000fc8000fffe13f */
[----:B------:R-:W-:Y:S02]  /*0880*/  USHF.L.U32 UR5, UR4, 0xb, URZ ;  /* 0x0000000b04057899 */ /* 0x000fe4000800063f */
[----:B------:R-:W-:Y:S02]  /*0890*/  USHF.L.U32 UR4, UR4, 0x1, URZ ;  /* 0x0000000104047899 */ /* 0x000fe4000800063f */
        /* <DEDUP_REMOVED lines=9> */
.L_x_5:
[----:B------:R-:W-:Y:S01]  /*0930*/  ISETP.NE.AND P0, PT, RZ, UR38, PT ;  /* 0x00000026ff007c0c */ /* 0x000fe2000bf05270 */
[----:B------:R-:W-:Y:S01]  /*0940*/  IMAD.U32 R2, RZ, RZ, UR10 ;  /* 0x0000000aff027e24 */ /* 0x000fe2000f8e00ff */
[----:B------:R-:W-:Y:S01]  /*0950*/  NOP ;  /* 0x0000000000007918 */ /* 0x000fe20000000000 */
[----:B-1234-:R-:W-:Y:S03]  /*0960*/  BAR.SYNC.DEFER_BLOCKING 0x0 ;  /* 0x0000000000007b1d */ /* 0x01efe60000010000 */
[----:B------:R-:W-:-:S07]  /*0970*/  ISETP.EQ.AND P2, PT, R2, 0x1, P1 ;  /* 0x000000010200780c */ /* 0x000fce0000f42270 */
[----:B------:R-:W-:Y:S06]  /*0980*/  @!P0 BRA `(.L_x_6) ;  /* 0x0000006800888947 */ /* 0x000fec0003800000 */
[----:B------:R-:W-:-:S06]  /*0990*/  UISETP.GT.U32.AND UP2, UPT, UR7, 0x3, UPT ;  /* 0x000000030700788c */ /* 0x000fcc000bf44070 */
[----:B------:R-:W-:-:S13]  /*09a0*/  PLOP3.LUT P0, PT, PT, PT, UP2, 0x80, 0x0 ;  /* 0x000000000000781c */ /* 0x000fda0003f0f028 */
[----:B------:R-:W-:Y:S05]  /*09b0*/  @P0 EXIT ;  /* 0x000000000000094d */ /* 0x000fea0003800000 */
.L_x_7:
[----:B------:R-:W-:-:S08]  /*09c0*/  NOP ;  /* 0x0000000000007918 */ /* 0x000fd00000000000 */
[----:B------:R-:W1:Y:S02]  /*09d0*/  USETMAXREG.TRY_ALLOC.CTAPOOL UP2, 0xf0 ;  /* 0x000000f0000079c8 */ /* 0x000e640008040600 */
[----:B-1----:R-:W-:-:S13]  /*09e0*/  PLOP3.LUT P0, PT, PT, PT, UP2, 0x80, 0x0 ;  /* 0x000000000000781c */ /* 0x002fda0003f0f028 */
[----:B------:R-:W-:Y:S05]  /*09f0*/  @!P0 BRA `(.L_x_7) ;  /* 0xfffffffc00f08947 */ /* 0x000fea000383ffff */
[----:B------:R-:W-:Y:S01]  /*0a00*/  UISETP.NE.AND UP2, UPT, UR38, 0x1, UPT ;  /* 0x000000012600788c */ /* 0x000fe2000bf45270 */
[----:B------:R-:W1:Y:S01]  /*0a10*/  S2UR UR8, SR_CTAID.X ;  /* 0x00000000000879c3 */ /* 0x000e620000002500 */
[----:B------:R-:W-:Y:S01]  /*0a20*/  UMOV UR4, URZ ;  /* 0x0000003f00047c82 */ /* 0x000fe20008000000 */
[----:B------:R-:W-:-:S03]  /*0a30*/  UMOV UR5, URZ ;  /* 0x0000003f00057c82 */ /* 0x000fc60008000000 */
[----:B------:R-:W-:-:S13]  /*0a40*/  PLOP3.LUT P0, PT, PT, PT, UP2, 0x80, 0x0 ;  /* 0x000000000000781c */ /* 0x000fda0003f0f028 */
[----:B------:R-:W-:Y:S05]  /*0a50*/  @!P0 BRA `(.L_x_8) ;  /* 0x00000000003c8947 */ /* 0x000fea0003800000 */
[----:B------:R-:W-:Y:S01]  /*0a60*/  UISETP.NE.AND UP2, UPT, UR38, 0x2, UPT ;  /* 0x000000022600788c */ /* 0x000fe2000bf45270 */
[----:B------:R-:W-:-:S05]  /*0a70*/  UMOV UR5, 0x1 ;  /* 0x0000000100057882 */ /* 0x000fca0000000000 */
[----:B------:R-:W-:-:S13]  /*0a80*/  PLOP3.LUT P1, PT, PT, PT, UP2, 0x80, 0x0 ;  /* 0x000000000000781c */ /* 0x000fda0003f2f028 */
[----:B------:R-:W-:Y:S05]  /*0a90*/  @!P1 BRA `(.L_x_8) ;  /* 0x00000000002c9947 */ /* 0x000fea0003800000 */
[----:B------:R-:W-:-:S06]  /*0aa0*/  UISETP.NE.AND UP2, UPT, UR38, 0x3, UPT ;  /* 0x000000032600788c */ /* 0x000fcc000bf45270 */
[----:B------:R-:W-:-:S13]  /*0ab0*/  PLOP3.LUT P1, PT, PT, PT, UP2, 0x80, 0x0 ;  /* 0x000000000000781c */ /* 0x000fda0003f2f028 */
[----:B------:R-:W-:Y:S05]  /*0ac0*/  @!P1 BRA `(.L_x_9) ;  /* 0x0000000000189947 */ /* 0x000fea0003800000 */
[----:B------:R-:W-:-:S11]  /*0ad0*/  UISETP.NE.AND UP2, UPT, UR38, 0x4, UPT ;  /* 0x000000042600788c */ /* 0x000fd6000bf45270 */
[----:B------:R-:W-:Y:S01]  /*0ae0*/  @!UP2 UMOV UR4, 0x1 ;  /* 0x000000010004a882 */ /* 0x000fe20000000000 */
[----:B------:R-:W-:Y:S01]  /*0af0*/  @!UP2 UMOV UR5, 0x1 ;  /* 0x000000010005a882 */ /* 0x000fe20000000000 */
[----:B------:R-:W-:Y:S01]  /*0b00*/  @UP2 UMOV UR4, URZ ;  /* 0x0000003f00042c82 */ /* 0x000fe20008000000 */
[----:B------:R-:W-:Y:S01]  /*0b10*/  @UP2 UMOV UR5, URZ ;  /* 0x0000003f00052c82 */ /* 0x000fe20008000000 */
[----:B------:R-:W-:Y:S05]  /*0b20*/  BRA `(.L_x_8) ;  /* 0x0000000000087947 */ /* 0x000fea0003800000 */
.L_x_9:
[----:B------:R-:W-:Y:S01]  /*0b30*/  UMOV UR4, 0x1 ;  /* 0x0000000100047882 */ /* 0x000fe20000000000 */
[----:B------:R-:W-:-:S05]  /*0b40*/  UMOV UR5, URZ ;  /* 0x0000003f00057c82 */ /* 0x000fca0008000000 */
.L_x_8:
[----:B------:R-:W-:Y:S05]  /*0b50*/  @!P0 BRA `(.L_x_10) ;  /* 0x0000000000408947 */ /* 0x000fea0003800000 */
[----:B------:R-:W-:-:S06]  /*0b60*/  UISETP.NE.AND UP2, UPT, UR38, 0x2, UPT ;  /* 0x000000022600788c */ /* 0x000fcc000bf45270 */
[----:B------:R-:W-:-:S13]  /*0b70*/  PLOP3.LUT P0, PT, PT, PT, UP2, 0x80, 0x0 ;  /* 0x000000000000781c */ /* 0x000fda0003f0f028 */
[----:B------:R-:W-:Y:S05]  /*0b80*/  @!P0 BRA `(.L_x_11) ;  /* 0x00000000002c8947 */ /* 0x000fea0003800000 */
[----:B------:R-:W-:-:S06]  /*0b90*/  UISETP.NE.AND UP2, UPT, UR38, 0x3, UPT ;  /* 0x000000032600788c */ /* 0x000fcc000bf45270 */
[----:B------:R-:W-:-:S13]  /*0ba0*/  PLOP3.LUT P0, PT, PT, PT, UP2, 0x80, 0x0 ;  /* 0x000000000000781c */ /* 0x000fda0003f0f028 */
[----:B------:R-:W-:Y:S05]  /*0bb0*/  @!P0 BRA `(.L_x_12) ;  /* 0x0000000000188947 */ /* 0x000fea0003800000 */
[----:B------:R-:W-:Y:S01]  /*0bc0*/  UISETP.NE.AND UP2, UPT, UR38, 0x4, UPT ;  /* 0x000000042600788c */ /* 0x000fe2000bf45270 */
[----:B-1----:R-:W-:-:S05]  /*0bd0*/  UMOV UR37, UR8 ;  /* 0x0000000800257c82 */ /* 0x002fca0008000000 */
[----:B------:R-:W-:-:S13]  /*0be0*/  PLOP3.LUT P0, PT, PT, PT, UP2, 0x80, 0x0 ;  /* 0x000000000000781c */ /* 0x000fda0003f0f028 */
[----:B------:R-:W-:Y:S05]  /*0bf0*/  @P0 BRA `(.L_x_13) ;  /* 0x00000000001c0947 */ /* 0x000fea0003800000 */
[----:B------:R-:W-:Y:S01]  /*0c00*/  ULEA UR37, UR8, 0x3, 0x1 ;  /* 0x0000000308257891 */ /* 0x000fe2000f8e083f */
[----:B------:R-:W-:Y:S11]  /*0c10*/  BRA `(.L_x_13) ;  /* 0x0000000000147947 */ /* 0x000ff60003800000 */
.L_x_12:
[----:B-1----:R-:W-:Y:S01]  /*0c20*/  ULEA UR37, UR8, 0x2, 0x1 ;  /* 0x0000000208257891 */ /* 0x002fe2000f8e083f */
[----:B------:R-:W-:Y:S11]  /*0c30*/  BRA `(.L_x_13) ;  /* 0x00000000000c7947 */ /* 0x000ff60003800000 */
.L_x_11:
[----:B-1----:R-:W-:Y:S01]  /*0c40*/  ULEA UR37, UR8, 0x1, 0x1 ;  /* 0x0000000108257891 */ /* 0x002fe2000f8e083f */
[----:B------:R-:W-:Y:S11]  /*0c50*/  BRA `(.L_x_13) ;  /* 0x0000000000047947 */ /* 0x000ff60003800000 */
.L_x_10:
[----:B-1----:R-:W-:-:S12]  /*0c60*/  USHF.L.U32 UR37, UR8, 0x1, URZ ;  /* 0x0000000108257899 */ /* 0x002fd8000800063f */
.L_x_13:
[----:B------:R-:W1:Y:S01]  /*0c70*/  LDC R2, c[0x0][0x28c] ;  /* 0x0000a300ff027b82 */ /* 0x000e620000000800 */
[----:B------:R-:W-:-:S04]  /*0c80*/  ULOP3.LUT UR6, UR6, 0x1, URZ, 0xfc, !UPT ;  /* 0x0000000106067892 */ /* 0x000fc8000f8efc3f */
[----:B------:R-:W-:Y:S02]  /*0c90*/  UISETP.NE.AND UP2, UPT, UR6, 0x3, UPT ;  /* 0x000000030600788c */ /* 0x000fe4000bf45270 */
[----:B------:R-:W-:-:S04]  /*0ca0*/  ULEA UR6, UR8, 0xbf, 0x7 ;  /* 0x000000bf08067891 */ /* 0x000fc8000f8e383f */
[----:B------:R-:W-:Y:S01]  /*0cb0*/  PLOP3.LUT P0, PT, PT, PT, UP2, 0x80, 0x0 ;  /* 0x000000000000781c */ /* 0x000fe20003f0f028 */
[----:B------:R-:W-:Y:S01]  /*0cc0*/  USHF.R.U32.HI UR6, URZ, 0x6, UR6 ;  /* 0x000000063f067899 */ /* 0x000fe20008011606 */
[----:B-1----:R-:W-:-:S05]  /*0cd0*/  VIADD R2, R2, 0x3f ;  /* 0x0000003f02027836 */ /* 0x002fca0000000000 */
[----:B------:R-:W-:-:S04]  /*0ce0*/  SHF.R.S32.HI R3, RZ, 0x1f, R2 ;  /* 0x0000001fff037819 */ /* 0x000fc80000011402 */
[----:B------:R-:W-:-:S04]  /*0cf0*/  LEA.HI R3, R3, R2, RZ, 0x6 ;  /* 0x0000000203037211 */ /* 0x000fc800078f30ff */
[----:B------:R-:W-:-:S04]  /*0d00*/  SHF.R.S32.HI R3, RZ, 0x6, R3 ;  /* 0x00000006ff037819 */ /* 0x000fc80000011403 */
[----:B------:R-:W-:Y:S01]  /*0d10*/  VIMNMX R3, R3, UR6, PT ;  /* 0x0000000603037c48 */ /* 0x000fe2000bfe0100 */
[----:B------:R-:W-:Y:S06]  /*0d20*/  @!P0 BRA `(.L_x_14) ;  /* 0x0000000000048947 */ /* 0x000fec0003800000 */
[----:B------:R-:W-:Y:S01]  /*0d30*/  BPT.TRAP 0x1 ;  /* 0x000000040000795c */ /* 0x000fe20000300000 */
.L_x_14:
[----:B------:R-:W1:Y:S01]  /*0d40*/  S2UR UR6, SR_CgaCtaId ;  /* 0x00000000000679c3 */ /* 0x000e620000008800 */
[----:B------:R-:W-:Y:S01]  /*0d50*/  UMOV UR36, 0x400 ;  /* 0x0000040000247882 */ /* 0x000fe20000000000 */
[----:B------:R-:W-:Y:S01]  /*0d60*/  MOV R6, UR4 ;  /* 0x0000000400067c02 */ /* 0x000fe20008000f00 */
[----:B------:R-:W-:Y:S01]  /*0d70*/  IMAD.U32 R9, RZ, RZ, UR37 ;  /* 0x00000025ff097e24 */ /* 0x000fe2000f8e00ff */
[----:B------:R-:W-:Y:S02]  /*0d80*/  SHF.R.S32.HI R5, RZ, 0x1f, R0 ;  /* 0x0000001fff057819 */ /* 0x000fe40000011400 */
[----:B------:R-:W-:Y:S02]  /*0d90*/  SHF.L.U32 R6, R6, 0x1f, RZ ;  /* 0x0000001f06067819 */ /* 0x000fe400000006ff */
[----:B------:R-:W-:-:S04]  /*0da0*/  LEA.HI R5, R5, R0, RZ, 0x7 ;  /* 0x0000000005057211 */ /* 0x000fc800078f38ff */
[----:B------:R-:W-:-:S05]  /*0db0*/  LOP3.LUT R5, R5, 0xffffff80, RZ, 0xc0, !PT ;  /* 0xffffff8005057812 */ /* 0x000fca00078ec0ff */
[----:B------:R-:W-:-:S05]  /*0dc0*/  IMAD.IADD R5, R0, 0x1, -R5 ;  /* 0x0000000100057824 */ /* 0x000fca00078e0a05 */
[----:B------:R-:W-:Y:S01]  /*0dd0*/  SHF.R.S32.HI R0, RZ, 0x1f, R5 ;  /* 0x0000001fff007819 */ /* 0x000fe20000011405 */
[----:B-1----:R-:W-:-:S03]  /*0de0*/  ULEA UR36, UR6, UR36, 0x18 ;  /* 0x0000002406247291 */ /* 0x002fc6000f8ec03f */
[CC--:B------:R-:W-:Y:S01]  /*0df0*/  LEA.HI R2, R0.reuse, R5.reuse, RZ, 0x2 ;  /* 0x0000000500027211 */ /* 0x0c0fe200078f10ff */
[----:B------:R-:W-:Y:S01]  /*0e00*/  ULEA UR6, UR5, UR36, 0x3 ;  /* 0x0000002405067291 */ /* 0x000fe2000f8e183f */
[----:B------:R-:W-:Y:S02]  /*0e10*/  LEA.HI R0, R0, R5, RZ, 0x5 ;  /* 0x0000000500007211 */ /* 0x000fe400078f28ff */
[--C-:B------:R-:W-:Y:S02]  /*0e20*/  SHF.R.S32.HI R4, RZ, 0x2, R2.reuse ;  /* 0x00000002ff047819 */ /* 0x100fe40000011402 */
[----:B------:R-:W-:Y:S02]  /*0e30*/  SHF.R.S32.HI R7, RZ, 0x1f, R2 ;  /* 0x0000001fff077819 */ /* 0x000fe40000011402 */
[----:B------:R-:W-:Y:S02]  /*0e40*/  SHF.R.S32.HI R0, RZ, 0x5, R0 ;  /* 0x00000005ff007819 */ /* 0x000fe40000011400 */
[----:B------:R-:W1:Y:S01]  /*0e50*/  SYNCS.PHASECHK.TRANS64.TRYWAIT P1, [UR6+0xe050], R6 ;  /* 0x00e05006ff0075a7 */ /* 0x000e620008020146 */
[----:B------:R-:W-:-:S02]  /*0e60*/  LEA.HI R7, R7, R4, RZ, 0x3 ;  /* 0x0000000407077211 */ /* 0x000fc400078f18ff */
[----:B------:R-:W-:Y:S02]  /*0e70*/  LOP3.LUT R2, R2, 0x7ffffffc, RZ, 0xc0, !PT ;  /* 0x7ffffffc02027812 */ /* 0x000fe400078ec0ff */
[----:B------:R-:W-:Y:S02]  /*0e80*/  LOP3.LUT R7, R7, 0xfffffff8, RZ, 0xc0, !PT ;  /* 0xfffffff807077812 */ /* 0x000fe400078ec0ff */
[----:B------:R-:W-:-:S03]  /*0e90*/  IADD3 R5, R5, -R2, RZ ;  /* 0x8000000205057210 */ /* 0x000fc60007ffe0ff */
[----:B------:R-:W-:-:S04]  /*0ea0*/  IMAD.IADD R7, R4, 0x1, -R7 ;  /* 0x0000000104077824 */ /* 0x000fc800078e0a07 */
[----:B------:R-:W-:Y:S01]  /*0eb0*/  IMAD R0, R0, 0x10, R7 ;  /* 0x0000001000007824 */ /* 0x000fe200078e0207 */
[----:B-1----:R-:W-:Y:S06]  /*0ec0*/  @!P1 BRA `(.L_x_15) ;  /* 0x0000007400589947 */ /* 0x002fec0003800000 */
.L_x_101:
[----:B------:R-:W-:Y:S01]  /*0ed0*/  SHF.L.U32 R5, R5, 0x1, RZ ;  /* 0x0000000105057819 */ /* 0x000fe200000006ff */
[----:B------:R-:W-:Y:S01]  /*0ee0*/  IMAD R0, R9, 0x40, R0 ;  /* 0x0000004009007824 */ /* 0x000fe200078e0200 */
[----:B------:R-:W-:Y:S06]  /*0ef0*/  @!P0 BRA `(.L_x_16) ;  /* 0x0000000000048947 */ /* 0x000fec0003800000 */
[----:B------:R-:W-:Y:S01]  /*0f00*/  BPT.TRAP 0x1 ;  /* 0x000000040000795c */ /* 0x000fe20000300000 */
.L_x_16:
[----:B------:R-:W-:Y:S01]  /*0f10*/  SHF.L.U32 R9, RZ, 0x1f, RZ ;  /* 0x0000001fff097819 */ /* 0x000fe200000006ff */
[----:B------:R-:W-:Y:S01]  /*0f20*/  UIADD3 UR21, UR36, 0xe090, URZ ;  /* 0x0000e09024157890 */ /* 0x000fe2000fffe03f */
[----:B------:R-:W-:Y:S02]  /*0f30*/  ISETP.NE.AND P2, PT, RZ, UR7, PT ;  /* 0x00000007ff007c0c */ /* 0x000fe4000bf45270 */
[----:B------:R-:W2:Y:S02]  /*0f40*/  SYNCS.PHASECHK.TRANS64.TRYWAIT P1, [UR36+0xe000], R9 ;  /* 0x00e00009ff0075a7 */ /* 0x000ea40008020164 */
[----:B--2---:R-:W-:Y:S09]  /*0f50*/  @!P1 BRA `(.L_x_17) ;  /* 0x00000074004c9947 */ /* 0x004ff20003800000 */
.L_x_102:
[----:B------:R-:W-:Y:S01]  /*0f60*/  ULEA UR23, UR38, UR21, 0x3 ;  /* 0x0000001526177291 */ /* 0x000fe2000f8e183f */
[----:B--2---:R-:W-:-:S04]  /*0f70*/  SEL R2, RZ, 0x1, P2 ;  /* 0x00000001ff027807 */ /* 0x004fc80001000000 */
[----:B------:R-:W-:-:S04]  /*0f80*/  SHF.L.U32 R2, R2, 0x1f, RZ ;  /* 0x0000001f02027819 */ /* 0x000fc800000006ff */
[----:B------:R-:W2:Y:S02]  /*0f90*/  SYNCS.PHASECHK.TRANS64.TRYWAIT P1, [UR23+-0x8], R2 ;  /* 0xfffff802ff0075a7 */ /* 0x000ea40008020157 */
[----:B--2---:R-:W-:Y:S05]  /*0fa0*/  @!P1 BRA `(.L_x_18) ;  /* 0x0000007400509947 */ /* 0x004fea0003800000 */
.L_x_103:
[----:B------:R-:W-:Y:S01]  /*0fb0*/  USHF.R.U32.HI UR4, URZ, 0x4, UR36 ;  /* 0x000000043f047899 */ /* 0x000fe20008011624 */
[----:B------:R-:W-:Y:S01]  /*0fc0*/  WARPGROUP.ARRIVE ;  /* 0x00000000000079c5 */ /* 0x000fe20000000000 */
[----:B------:R-:W-:Y:S01]  /*0fd0*/  UIADD3 UR6, UR36, 0x4000, URZ ;  /* 0x0000400024067890 */ /* 0x000fe2000fffe03f */
[C---:B------:R-:W-:Y:S01]  /*0fe0*/  IADD3 R11, R5.reuse, 0x9, RZ ;  /* 0x00000009050b7810 */ /* 0x040fe20007ffe0ff */
[----:B------:R-:W-:Y:S01]  /*0ff0*/  ULOP3.LUT UR4, UR4, 0x3fff, URZ, 0xc0, !UPT ;  /* 0x00003fff04047892 */ /* 0x000fe2000f8ec03f */
[C---:B-1----:R-:W-:Y:S01]  /*1000*/  VIADD R7, R5.reuse, 0x8 ;  /* 0x0000000805077836 */ /* 0x042fe20000000000 */
[----:B------:R-:W-:Y:S01]  /*1010*/  USHF.R.U32.HI UR6, URZ, 0x4, UR6 ;  /* 0x000000043f067899 */ /* 0x000fe20008011606 */
[C---:B------:R-:W-:Y:S01]  /*1020*/  ISETP.GE.AND P3, PT, R0.reuse, R11, PT ;  /* 0x0000000b0000720c */ /* 0x040fe20003f66270 */
[----:B------:R-:W-:Y:S01]  /*1030*/  ULOP3.LUT UR4, UR4, 0x10000, URZ, 0xfc, !UPT ;  /* 0x0001000004047892 */ /* 0x000fe2000f8efc3f */
[CC--:B------:R-:W-:Y:S01]  /*1040*/  ISETP.GT.AND P2, PT, R0.reuse, R5.reuse, PT ;  /* 0x000000050000720c */ /* 0x0c0fe20003f44270 */
[----:B------:R-:W-:Y:S01]  /*1050*/  ULOP3.LUT UR20, UR6, 0x3fff, URZ, 0xc0, !UPT ;  /* 0x00003fff06147892 */ /* 0x000fe2000f8ec03f */
[C---:B------:R-:W-:Y:S01]  /*1060*/  VIADD R11, R5.reuse, 0x19 ;  /* 0x00000019050b7836 */ /* 0x040fe20000000000 */
[----:B------:R-:W-:Y:S01]  /*1070*/  ULEA UR4, UR5, UR4, 0x9 ;  /* 0x0000000405047291 */ /* 0x000fe2000f8e483f */
[C---:B------:R-:W-:Y:S01]  /*1080*/  ISETP.GE.AND P4, PT, R0.reuse, R5, PT ;  /* 0x000000050000720c */ /* 0x040fe20003f86270 */
[----:B------:R-:W-:Y:S01]  /*1090*/  ULOP3.LUT UR22, UR20, 0x10000, URZ, 0xfc, !UPT ;  /* 0x0001000014167892 */ /* 0x000fe2000f8efc3f */
[C---:B------:R-:W-:Y:S01]  /*10a0*/  ISETP.GE.AND P6, PT, R0.reuse, R7, PT ;  /* 0x000000070000720c */ /* 0x040fe20003fc6270 */
[----:B------:R-:W-:Y:S01]  /*10b0*/  UMOV UR5, 0x40000040 ;  /* 0x4000004000057882 */ /* 0x000fe20000000000 */
[----:B------:R-:W-:Y:S01]  /*10c0*/  UMOV UR11, 0x40000040 ;  /* 0x40000040000b7882 */ /* 0x000fe20000000000 */
[----:B------:R-:W-:Y:S01]  /*10d0*/  UMOV UR9, UR5 ;  /* 0x0000000500097c82 */ /* 0x000fe20008000000 */
[----:B------:R-:W-:Y:S01]  /*10e0*/  UMOV UR8, UR4 ;  /* 0x0000000400087c82 */ /* 0x000fe20008000000 */
[----:B------:R-:W-:Y:S01]  /*10f0*/  UIADD3 UR12, UR4, 0x4, URZ ;  /* 0x00000004040c7890 */ /* 0x000fe2000fffe03f */
[C---:B------:R-:W-:Y:S01]  /*1100*/  IADD3 R7, R5.reuse, 0x18, RZ ;  /* 0x0000001805077810 */ /* 0x040fe20007ffe0ff */
[----:B------:R-:W-:Y:S01]  /*1110*/  UMOV UR10, UR22 ;  /* 0x00000016000a7c82 */ /* 0x000fe20008000000 */
[----:B------:R-:W-:Y:S01]  /*1120*/  UIADD3 UR14, UR22, 0x4, URZ ;  /* 0x00000004160e7890 */ /* 0x000fe2000fffe03f */
[----:B------:R-:W-:Y:S01]  /*1130*/  HGMMA.64x64x16.F32.BF16 R24, gdesc[UR8], RZ, !UPT, gsb0 ;  /* 0x00e00000081879f0 */ /* 0x000fe2000c0018ff */
[----:B------:R-:W-:Y:S01]  /*1140*/  UIADD3 UR8, UR4, 0x2, URZ ;  /* 0x0000000204087890 */ /* 0x000fe2000fffe03f */
[C---:B------:R-:W-:Y:S01]  /*1150*/  VIADD R13, R5.reuse, 0x10 ;  /* 0x00000010050d7836 */ /* 0x040fe20000000000 */
[----:B------:R-:W-:Y:S01]  /*1160*/  UIADD3 UR10, UR22, 0x2, URZ ;  /* 0x00000002160a7890 */ /* 0x000fe2000fffe03f */
[----:B------:R-:W-:Y:S01]  /*1170*/  VIADD R15, R5, 0x11 ;  /* 0x00000011050f7836 */ /* 0x000fe20000000000 */
[----:B------:R-:W-:Y:S01]  /*1180*/  UMOV UR9, 0x40000040 ;  /* 0x4000004000097882 */ /* 0x000fe20000000000 */
[----:B------:R-:W-:Y:S01]  /*1190*/  UMOV UR11, 0x40000040 ;  /* 0x40000040000b7882 */ /* 0x000fe20000000000 */
[----:B------:R-:W-:Y:S01]  /*11a0*/  UMOV UR13, 0x40000040 ;  /* 0x40000040000d7882 */ /* 0x000fe20000000000 */
[----:B------:R-:W-:Y:S01]  /*11b0*/  UMOV UR15, 0x40000040 ;  /* 0x40000040000f7882 */ /* 0x000fe20000000000 */
[----:B------:R-:W-:Y:S01]  /*11c0*/  UIADD3 UR16, UR4, 0x6, URZ ;  /* 0x0000000604107890 */ /* 0x000fe2000fffe03f */
[C---:B------:R-:W-:Y:S01]  /*11d0*/  ISETP.GE.AND P1, PT, R0.reuse, R13, PT ;  /* 0x0000000d0000720c */ /* 0x040fe20003f26270 */
[----:B------:R-:W-:Y:S01]  /*11e0*/  UIADD3 UR18, UR22, 0x6, URZ ;  /* 0x0000000616127890 */ /* 0x000fe2000fffe03f */
[----:B------:R-:W-:Y:S01]  /*11f0*/  ISETP.GE.AND P5, PT, R0, R15, PT ;  /* 0x0000000f0000720c */ /* 0x000fe20003fa6270 */
[----:B------:R-:W-:Y:S01]  /*1200*/  UMOV UR17, 0x40000040 ;  /* 0x4000004000117882 */ /* 0x000fe20000000000 */
[----:B------:R-:W-:Y:S01]  /*1210*/  UMOV UR19, 0x40000040 ;  /* 0x4000004000137882 */ /* 0x000fe20000000000 */
[----:B------:R-:W-:Y:S01]  /*1220*/  P2R R6, PR, RZ, 0x1 ;  /* 0x00000001ff067803 */ /* 0x000fe20000000000 */
[----:B------:R-:W-:Y:S01]  /*1230*/  ULDC UR6, c[0x0][0x604] ;  /* 0x0001810000067ab9 */ /* 0x000fe20000000800 */
[----:B------:R-:W-:-:S04]  /*1240*/  USHF.L.U32 UR7, UR7, 0x3, URZ ;  /* 0x0000000307077899 */ /* 0x000fc8000800063f */
[----:B------:R-:W-:Y:S01]  /*1250*/  ULOP3.LUT UR7, UR7, 0x8, URZ, 0xc, !UPT ;  /* 0x0000000807077892 */ /* 0x000fe2000f8e0c3f */
[----:B------:R-:W-:Y:S02]  /*1260*/  WARPGROUP.DEPBAR.LE gsb0, 0x0 ;  /* 0x00008000000079c5 */ /* 0x000fe40000010000 */
[----:B------:R-:W-:-:S06]  /*1270*/  WARPGROUP.ARRIVE ;  /* 0x00000000000079c5 */ /* 0x000fcc0000000000 */
[----:B------:R-:W-:Y:S03]  /*1280*/  HGMMA.64x64x16.F32.BF16 R24, gdesc[UR8], R24, gsb0 ;  /* 0x00e00000081879f0 */ /* 0x000fe60008001818 */
[----:B------:R-:W-:Y:S02]  /*1290*/  WARPGROUP.DEPBAR.LE gsb0, 0x0 ;  /* 0x00008000000079c5 */ /* 0x000fe40000010000 */
[----:B------:R-:W-:-:S06]  /*12a0*/  WARPGROUP.ARRIVE ;  /* 0x00000000000079c5 */ /* 0x000fcc0000000000 */
[----:B------:R-:W-:Y:S03]  /*12b0*/  HGMMA.64x64x16.F32.BF16 R24, gdesc[UR12], R24, gsb0 ;  /* 0x00e000000c1879f0 */ /* 0x000fe60008001818 */
[----:B------:R-:W-:Y:S02]  /*12c0*/  WARPGROUP.DEPBAR.LE gsb0, 0x0 ;  /* 0x00008000000079c5 */ /* 0x000fe40000010000 */
[----:B------:R-:W-:-:S06]  /*12d0*/  WARPGROUP.ARRIVE ;  /* 0x00000000000079c5 */ /* 0x000fcc0000000000 */
[----:B------:R-:W-:Y:S03]  /*12e0*/  HGMMA.64x64x16.F32.BF16 R24, gdesc[UR16], R24, gsb0 ;  /* 0x00e00000101879f0 */ /* 0x000fe60008001818 */
[----:B------:R-:W-:Y:S02]  /*12f0*/  WARPGROUP.DEPBAR.LE gsb0, 0x0 ;  /* 0x00008000000079c5 */ /* 0x000fe40000010000 */
[----:B------:R-:W-:Y:S02]  /*1300*/  FSEL R25, R25, -INF , P2 ;  /* 0xff80000019197808 */ /* 0x000fe40001000000 */
[----:B------:R-:W-:Y:S02]  /*1310*/  FSEL R31, R31, -INF , P2 ;  /* 0xff8000001f1f7808 */ /* 0x000fe40001000000 */
[----:B------:R-:W-:Y:S02]  /*1320*/  ISETP.GE.AND P2, PT, R0, R11, PT ;  /* 0x0000000b0000720c */ /* 0x000fe40003f46270 */
[----:B------:R-:W-:-:S02]  /*1330*/  IADD3 R11, R5, 0x21, RZ ;  /* 0x00000021050b7810 */ /* 0x000fc40007ffe0ff */
[----:B------:R-:W-:Y:S02]  /*1340*/  FSEL R24, R24, -INF , P4 ;  /* 0xff80000018187808 */ /* 0x000fe40002000000 */
[----:B------:R-:W-:Y:S02]  /*1350*/  FSEL R30, R30, -INF , P4 ;  /* 0xff8000001e1e7808 */ /* 0x000fe40002000000 */
[C---:B------:R-:W-:Y:S01]  /*1360*/  ISETP.GE.AND P4, PT, R0.reuse, R7, PT ;  /* 0x000000070000720c */ /* 0x040fe20003f86270 */
[----:B------:R-:W-:Y:S01]  /*1370*/  VIADD R7, R5, 0x20 ;  /* 0x0000002005077836 */ /* 0x000fe20000000000 */
[----:B------:R-:W-:Y:S02]  /*1380*/  FSEL R29, R29, -INF , P3 ;  /* 0xff8000001d1d7808 */ /* 0x000fe40001800000 */
[----:B------:R-:W-:Y:S02]  /*1390*/  FSEL R35, R35, -INF , P3 ;  /* 0xff80000023237808 */ /* 0x000fe40001800000 */
[----:B------:R-:W-:-:S02]  /*13a0*/  ISETP.GE.AND P3, PT, R0, R11, PT ;  /* 0x0000000b0000720c */ /* 0x000fc40003f66270 */
[----:B------:R-:W-:Y:S02]  /*13b0*/  FSEL R28, R28, -INF , P6 ;  /* 0xff8000001c1c7808 */ /* 0x000fe40003000000 */
[----:B------:R-:W-:Y:S02]  /*13c0*/  FMNMX R11, R24, R25, !PT ;  /* 0x00000019180b7209 */ /* 0x000fe40007800000 */
[----:B------:R-:W-:Y:S02]  /*13d0*/  FSEL R34, R34, -INF , P6 ;  /* 0xff80000022227808 */ /* 0x000fe40003000000 */
[----:B------:R-:W-:Y:S01]  /*13e0*/  ISETP.GE.AND P6, PT, R0, R7, PT ;  /* 0x000000070000720c */ /* 0x000fe20003fc6270 */
[----:B------:R-:W-:Y:S01]  /*13f0*/  VIADD R7, R5, 0x28 ;  /* 0x0000002805077836 */ /* 0x000fe20000000000 */
[----:B------:R-:W-:Y:S02]  /*1400*/  FMNMX R2, R28, R11, !PT ;  /* 0x0000000b1c027209 */ /* 0x000fe40007800000 */
[----:B------:R-:W-:-:S02]  /*1410*/  FSEL R32, R32, -INF , P1 ;  /* 0xff80000020207808 */ /* 0x000fc40000800000 */
[----:B------:R-:W-:Y:S02]  /*1420*/  FMNMX R11, R29, R2, !PT ;  /* 0x000000021d0b7209 */ /* 0x000fe40007800000 */
[----:B------:R-:W-:Y:S02]  /*1430*/  FSEL R38, R38, -INF , P1 ;  /* 0xff80000026267808 */ /* 0x000fe40000800000 */
[----:B------:R-:W-:Y:S01]  /*1440*/  ISETP.GE.AND P1, PT, R0, R7, PT ;  /* 0x000000070000720c */ /* 0x000fe20003f26270 */
[----:B------:R-:W-:Y:S01]  /*1450*/  VIADD R7, R5, 0x29 ;  /* 0x0000002905077836 */ /* 0x000fe20000000000 */
[----:B------:R-:W-:Y:S02]  /*1460*/  FSEL R33, R33, -INF , P5 ;  /* 0xff80000021217808 */ /* 0x000fe40002800000 */
[----:B------:R-:W-:Y:S02]  /*1470*/  FMNMX R2, R32, R11, !PT ;  /* 0x0000000b20027209 */ /* 0x000fe40007800000 */
[----:B------:R-:W-:-:S02]  /*1480*/  FSEL R39, R39, -INF , P5 ;  /* 0xff80000027277808 */ /* 0x000fc40002800000 */
[----:B------:R-:W-:Y:S02]  /*1490*/  ISETP.GE.AND P5, PT, R0, R7, PT ;  /* 0x000000070000720c */ /* 0x000fe40003fa6270 */
[----:B------:R-:W-:Y:S02]  /*14a0*/  FSEL R36, R36, -INF , P4 ;  /* 0xff80000024247808 */ /* 0x000fe40002000000 */
[----:B------:R-:W-:Y:S02]  /*14b0*/  FMNMX R11, R33, R2, !PT ;  /* 0x00000002210b7209 */ /* 0x000fe40007800000 */
[----:B------:R-:W-:Y:S02]  /*14c0*/  IADD3 R7, R5, 0x38, RZ ;  /* 0x0000003805077810 */ /* 0x000fe40007ffe0ff */
[----:B------:R-:W-:Y:S02]  /*14d0*/  FSEL R42, R42, -INF , P4 ;  /* 0xff8000002a2a7808 */ /* 0x000fe40002000000 */
[----:B------:R-:W-:-:S02]  /*14e0*/  FSEL R37, R37, -INF , P2 ;  /* 0xff80000025257808 */ /* 0x000fc40001000000 */
[----:B------:R-:W-:Y:S02]  /*14f0*/  FMNMX R4, R36, R11, !PT ;  /* 0x0000000b24047209 */ /* 0x000fe40007800000 */
[----:B------:R-:W-:Y:S01]  /*1500*/  ISETP.GE.AND P4, PT, R0, R7, PT ;  /* 0x000000070000720c */ /* 0x000fe20003f86270 */
[----:B------:R-:W-:Y:S01]  /*1510*/  VIADD R7, R5, 0x39 ;  /* 0x0000003905077836 */ /* 0x000fe20000000000 */
[----:B------:R-:W-:Y:S02]  /*1520*/  FSEL R40, R40, -INF , P6 ;  /* 0xff80000028287808 */ /* 0x000fe40003000000 */
[----:B------:R-:W-:Y:S02]  /*1530*/  FMNMX R11, R37, R4, !PT ;  /* 0x00000004250b7209 */ /* 0x000fe40007800000 */
[----:B------:R-:W-:Y:S02]  /*1540*/  IADD3 R2, R0, 0x8, RZ ;  /* 0x0000000800027810 */ /* 0x000fe40007ffe0ff */
[----:B------:R-:W-:-:S02]  /*1550*/  FSEL R43, R43, -INF , P2 ;  /* 0xff8000002b2b7808 */ /* 0x000fc40001000000 */
[----:B------:R-:W-:Y:S01]  /*1560*/  ISETP.GE.AND P2, PT, R0, R7, PT ;  /* 0x000000070000720c */ /* 0x000fe20003f46270 */
[----:B------:R-:W-:Y:S01]  /*1570*/  VIADD R7, R5, 0x30 ;  /* 0x0000003005077836 */ /* 0x000fe20000000000 */
[----:B------:R-:W-:Y:S02]  /*1580*/  FSEL R52, R52, -INF , P4 ;  /* 0xff80000034347808 */ /* 0x000fe40002000000 */
[----:B------:R-:W-:Y:S02]  /*1590*/  FSEL R41, R41, -INF , P3 ;  /* 0xff80000029297808 */ /* 0x000fe40001800000 */
[----:B------:R-:W-:Y:S02]  /*15a0*/  FMNMX R4, R40, R11, !PT ;  /* 0x0000000b28047209 */ /* 0x000fe40007800000 */
[----:B------:R-:W-:Y:S02]  /*15b0*/  ISETP.GE.AND P4, PT, R2, R5, PT ;  /* 0x000000050200720c */ /* 0x000fe40003f86270 */
[----:B------:R-:W-:-:S02]  /*15c0*/  FSEL R53, R53, -INF , P2 ;  /* 0xff80000035357808 */ /* 0x000fc40001000000 */
[----:B------:R-:W-:Y:S02]  /*15d0*/  FSEL R44, R44, -INF , P1 ;  /* 0xff8000002c2c7808 */ /* 0x000fe40000800000 */
[----:B------:R-:W-:Y:S02]  /*15e0*/  FMNMX R11, R41, R4, !PT ;  /* 0x00000004290b7209 */ /* 0x000fe40007800000 */
[----:B------:R-:W-:Y:S01]  /*15f0*/  ISETP.GE.AND P2, PT, R0, R7, PT ;  /* 0x000000070000720c */ /* 0x000fe20003f46270 */
[----:B------:R-:W-:Y:S01]  /*1600*/  VIADD R7, R5, 0x31 ;  /* 0x0000003105077836 */ /* 0x000fe20000000000 */
[----:B------:R-:W-:Y:S02]  /*1610*/  FSEL R26, R26, -INF , P4 ;  /* 0xff8000001a1a7808 */ /* 0x000fe40002000000 */
[----:B------:R-:W-:Y:S02]  /*1620*/  ISETP.GT.AND P4, PT, R2, R5, PT ;  /* 0x000000050200720c */ /* 0x000fe40003f84270 */
[----:B------:R-:W-:-:S02]  /*1630*/  FSEL R45, R45, -INF , P5 ;  /* 0xff8000002d2d7808 */ /* 0x000fc40002800000 */
[----:B------:R-:W-:Y:S02]  /*1640*/  FMNMX R4, R44, R11, !PT ;  /* 0x0000000b2c047209 */ /* 0x000fe40007800000 */
[----:B------:R-:W-:Y:S02]  /*1650*/  FSEL R27, R27, -INF , P4 ;  /* 0xff8000001b1b7808 */ /* 0x000fe40002000000 */
[----:B------:R-:W-:Y:S02]  /*1660*/  ISETP.GE.AND P4, PT, R0, R7, PT ;  /* 0x000000070000720c */ /* 0x000fe40003f86270 */
[----:B------:R-:W-:Y:S02]  /*1670*/  FSEL R48, R48, -INF , P2 ;  /* 0xff80000030307808 */ /* 0x000fe40001000000 */
[----:B------:R-:W-:Y:S02]  /*1680*/  FMNMX R7, R45, R4, !PT ;  /* 0x000000042d077209 */ /* 0x000fe40007800000 */
[----:B------:R-:W-:-:S02]  /*1690*/  FSEL R49, R49, -INF , P4 ;  /* 0xff80000031317808 */ /* 0x000fc40002000000 */
[----:B------:R-:W-:Y:S02]  /*16a0*/  FMNMX R4, R48, R7, !PT ;  /* 0x0000000730047209 */ /* 0x000fe40007800000 */
[----:B------:R-:W-:Y:S02]  /*16b0*/  FSEL R46, R46, -INF , P6 ;  /* 0xff8000002e2e7808 */ /* 0x000fe40003000000 */
[----:B------:R-:W-:Y:S02]  /*16c0*/  FMNMX R7, R49, R4, !PT ;  /* 0x0000000431077209 */ /* 0x000fe40007800000 */
[----:B------:R-:W-:Y:S02]  /*16d0*/  FSEL R50, R50, -INF , P1 ;  /* 0xff80000032327808 */ /* 0x000fe40000800000 */
[----:B------:R-:W-:Y:S02]  /*16e0*/  FMNMX R4, R52, R7, !PT ;  /* 0x0000000734047209 */ /* 0x000fe40007800000 */
[----:B------:R-:W-:-:S02]  /*16f0*/  FSEL R47, R47, -INF , P3 ;  /* 0xff8000002f2f7808 */ /* 0x000fc40001800000 */
[----:B------:R-:W-:Y:S02]  /*1700*/  FMNMX R8, R53, R4, !PT ;  /* 0x0000000435087209 */ /* 0x000fe40007800000 */
[----:B------:R-:W-:Y:S02]  /*1710*/  FSEL R51, R51, -INF , P5 ;  /* 0xff80000033337808 */ /* 0x000fe40002800000 */
[----:B------:R-:W-:Y:S01]  /*1720*/  FSEL R54, R54, -INF , P2 ;  /* 0xff80000036367808 */ /* 0x000fe20001000000 */
[----:B------:R-:W1:Y:S01]  /*1730*/  SHFL.BFLY PT, R7, R8, 0x1, 0x1f ;  /* 0x0c201f0008077f89 */ /* 0x000e6200000e0000 */
[----:B------:R-:W-:Y:S02]  /*1740*/  FSEL R55, R55, -INF , P4 ;  /* 0xff80000037377808 */ /* 0x000fe40002000000 */
[----:B-1----:R-:W-:-:S05]  /*1750*/  FMNMX R10, R8, R7, !PT ;  /* 0x00000007080a7209 */ /* 0x002fca0007800000 */
[----:B------:R-:W1:Y:S02]  /*1760*/  SHFL.BFLY PT, R7, R10, 0x2, 0x1f ;  /* 0x0c401f000a077f89 */ /* 0x000e6400000e0000 */
[----:B-1----:R-:W-:Y:S02]  /*1770*/  FMNMX R4, R10, R7, !PT ;  /* 0x000000070a047209 */ /* 0x002fe40007800000 */
[----:B------:R-:W-:Y:S02]  /*1780*/  FMNMX R7, R26, R27, !PT ;  /* 0x0000001b1a077209 */ /* 0x000fe40007800000 */
[----:B------:R-:W-:-:S04]  /*1790*/  FSETP.NEU.AND P0, PT, R4, -INF , PT ;  /* 0xff8000000400780b */ /* 0x000fc80003f0d000 */
[----:B------:R-:W-:Y:S02]  /*17a0*/  FSEL R11, R4, RZ, P0 ;  /* 0x000000ff040b7208 */ /* 0x000fe40000000000 */
[----:B------:R-:W-:Y:S02]  /*17b0*/  ISETP.NE.AND P0, PT, R6, RZ, PT ;  /* 0x000000ff0600720c */ /* 0x000fe40003f05270 */
[----:B------:R-:W-:Y:S01]  /*17c0*/  FMNMX R6, R30, R7, !PT ;  /* 0x000000071e067209 */ /* 0x000fe20007800000 */
[----:B------:R-:W-:-:S03]  /*17d0*/  FMUL R11, R11, UR6 ;  /* 0x000000060b0b7c20 */ /* 0x000fc60008400000 */
[----:B------:R-:W-:Y:S01]  /*17e0*/  FMNMX R7, R31, R6, !PT ;  /* 0x000000061f077209 */ /* 0x000fe20007800000 */
[--C-:B------:R-:W-:Y:S01]  /*17f0*/  FFMA R24, R24, UR6, -R11.reuse ;  /* 0x0000000618187c23 */ /* 0x100fe2000800080b */
[--C-:B------:R-:W-:Y:S01]  /*1800*/  FFMA R28, R28, UR6, -R11.reuse ;  /* 0x000000061c1c7c23 */ /* 0x100fe2000800080b */
[--C-:B------:R-:W-:Y:S01]  /*1810*/  FFMA R25, R25, UR6, -R11.reuse ;  /* 0x0000000619197c23 */ /* 0x100fe2000800080b */
[----:B------:R-:W-:Y:S01]  /*1820*/  FMNMX R6, R34, R7, !PT ;  /* 0x0000000722067209 */ /* 0x000fe20007800000 */
[--C-:B------:R-:W-:Y:S01]  /*1830*/  FFMA R33, R33, UR6, -R11.reuse ;  /* 0x0000000621217c23 */ /* 0x100fe2000800080b */
[----:B------:R-:W-:Y:S01]  /*1840*/  FSETP.GEU.AND P6, PT, R24, -126, PT ;  /* 0xc2fc00001800780b */ /* 0x000fe20003fce000 */
        /* <DEDUP_REMOVED lines=12> */
[----:B------:R-:W-:Y:S01]  /*1910*/  @!P6 FMUL R24, R24, 0.5 ;  /* 0x3f0000001818e820 */ /* 0x000fe20000400000 */
[----:B------:R-:W-:Y:S01]  /*1920*/  FMNMX R6, R42, R7, !PT ;  /* 0x000000072a067209 */ /* 0x000fe20007800000 */
[--C-:B------:R-:W-:Y:S01]  /*1930*/  FFMA R41, R41, UR6, -R11.reuse ;  /* 0x0000000629297c23 */ /* 0x100fe2000800080b */
[----:B------:R-:W-:Y:S01]  /*1940*/  FSETP.GEU.AND P5, PT, R29, -126, PT ;  /* 0xc2fc00001d00780b */ /* 0x000fe20003fae000 */
[----:B------:R-:W-:Y:S01]  /*1950*/  @!P1 FMUL R28, R28, 0.5 ;  /* 0x3f0000001c1c9820 */ /* 0x000fe20000400000 */
[----:B------:R-:W-:Y:S01]  /*1960*/  FMNMX R7, R43, R6, !PT ;  /* 0x000000062b077209 */ /* 0x000fe20007800000 */
[----:B------:R-:W1:Y:S01]  /*1970*/  MUFU.EX2 R24, R24 ;  /* 0x0000001800187308 */ /* 0x000e620000000800 */
[----:B------:R-:W-:Y:S01]  /*1980*/  FSETP.GEU.AND P2, PT, R32, -126, PT ;  /* 0xc2fc00002000780b */ /* 0x000fe20003f4e000 */
[----:B------:R-:W-:Y:S01]  /*1990*/  @!P3 FMUL R25, R25, 0.5 ;  /* 0x3f0000001919b820 */ /* 0x000fe20000400000 */
[----:B------:R-:W-:Y:S01]  /*19a0*/  FMNMX R6, R46, R7, !PT ;  /* 0x000000072e067209 */ /* 0x000fe20007800000 */
[--C-:B------:R-:W-:Y:S01]  /*19b0*/  FFMA R48, R48, UR6, -R11.reuse ;  /* 0x0000000630307c23 */ /* 0x100fe2000800080b */
[--C-:B------:R-:W-:Y:S01]  /*19c0*/  FFMA R49, R49, UR6, -R11.reuse ;  /* 0x0000000631317c23 */ /* 0x100fe2000800080b */
[----:B------:R-:W-:Y:S01]  /*19d0*/  @!P4 FMUL R33, R33, 0.5 ;  /* 0x3f0000002121c820 */ /* 0x000fe20000400000 */
[----:B------:R-:W-:Y:S01]  /*19e0*/  FMNMX R7, R47, R6, !PT ;  /* 0x000000062f077209 */ /* 0x000fe20007800000 */
[----:B------:R-:W2:Y:S01]  /*19f0*/  MUFU.EX2 R28, R28 ;  /* 0x0000001c001c7308 */ /* 0x000ea20000000800 */
[--C-:B------:R-:W-:Y:S01]  /*1a00*/  FFMA R44, R44, UR6, -R11.reuse ;  /* 0x000000062c2c7c23 */ /* 0x100fe2000800080b */
[----:B------:R-:W-:Y:S01]  /*1a10*/  @!P5 FMUL R29, R29, 0.5 ;  /* 0x3f0000001d1dd820 */ /* 0x000fe20000400000 */
[----:B------:R-:W-:Y:S01]  /*1a20*/  FMNMX R6, R50, R7, !PT ;  /* 0x0000000732067209 */ /* 0x000fe20007800000 */
[--C-:B------:R-:W-:Y:S01]  /*1a30*/  FFMA R52, R52, UR6, -R11.reuse ;  /* 0x0000000634347c23 */ /* 0x100fe2000800080b */
[----:B------:R-:W-:Y:S01]  /*1a40*/  FFMA R53, R53, UR6, -R11 ;  /* 0x0000000635357c23 */ /* 0x000fe2000800080b */
[----:B------:R-:W-:Y:S01]  /*1a50*/  @!P2 FMUL R32, R32, 0.5 ;  /* 0x3f0000002020a820 */ /* 0x000fe20000400000 */
[----:B------:R-:W-:Y:S01]  /*1a60*/  FMNMX R7, R51, R6, !PT ;  /* 0x0000000633077209 */ /* 0x000fe20007800000 */
[----:B------:R-:W3:Y:S01]  /*1a70*/  MUFU.EX2 R25, R25 ;  /* 0x0000001900197308 */ /* 0x000ee20000000800 */
[----:B-1----:R-:W-:Y:S01]  /*1a80*/  @!P6 FMUL R24, R24, R24 ;  /* 0x000000181818e220 */ /* 0x002fe20000400000 */
[----:B------:R-:W-:-:S02]  /*1a90*/  FSETP.GEU.AND P6, PT, R36, -126, PT ;  /* 0xc2fc00002400780b */ /* 0x000fc40003fce000 */
[----:B------:R-:W-:-:S04]  /*1aa0*/  FMNMX R6, R54, R7, !PT ;  /* 0x0000000736067209 */ /* 0x000fc80007800000 */
[----:B------:R-:W-:Y:S01]  /*1ab0*/  FMNMX R6, R55, R6, !PT ;  /* 0x0000000637067209 */ /* 0x000fe20007800000 */
[----:B--2---:R-:W-:Y:S01]  /*1ac0*/  @!P1 FMUL R28, R28, R28 ;  /* 0x0000001c1c1c9220 */ /* 0x004fe20000400000 */
[----:B------:R-:W-:Y:S01]  /*1ad0*/  FSETP.GEU.AND P1, PT, R40, -126, PT ;  /* 0xc2fc00002800780b */ /* 0x000fe20003f2e000 */
[----:B------:R-:W1:Y:S02]  /*1ae0*/  MUFU.EX2 R33, R33 ;  /* 0x0000002100217308 */ /* 0x000e640000000800 */
[----:B------:R-:W2:Y:S02]  /*1af0*/  SHFL.BFLY PT, R7, R6, 0x1, 0x1f ;  /* 0x0c201f0006077f89 */ /* 0x000ea400000e0000 */
[----:B------:R-:W-:Y:S01]  /*1b00*/  @!P6 FMUL R36, R36, 0.5 ;  /* 0x3f0000002424e820 */ /* 0x000fe20000400000 */
[----:B---3--:R-:W-:Y:S01]  /*1b10*/  @!P3 FMUL R25, R25, R25 ;  /* 0x000000191919b220 */ /* 0x008fe20000400000 */
[----:B------:R-:W-:Y:S02]  /*1b20*/  FSETP.GEU.AND P3, PT, R37, -126, PT ;  /* 0xc2fc00002500780b */ /* 0x000fe40003f6e000 */
[----:B------:R-:W3:Y:S04]  /*1b30*/  MUFU.EX2 R29, R29 ;  /* 0x0000001d001d7308 */ /* 0x000ee80000000800 */
[----:B------:R-:W-:-:S04]  /*1b40*/  @!P1 FMUL R40, R40, 0.5 ;  /* 0x3f00000028289820 */ /* 0x000fc80000400000 */
[----:B------:R-:W4:Y:S01]  /*1b50*/  MUFU.EX2 R36, R36 ;  /* 0x0000002400247308 */ /* 0x000f220000000800 */
[----:B-1----:R-:W-:Y:S01]  /*1b60*/  @!P4 FMUL R33, R33, R33 ;  /* 0x000000212121c220 */ /* 0x002fe20000400000 */
[----:B------:R-:W-:Y:S01]  /*1b70*/  FSETP.GEU.AND P4, PT, R45, -126, PT ;  /* 0xc2fc00002d00780b */ /* 0x000fe20003f8e000 */
[----:B------:R-:W-:-:S05]  /*1b80*/  @!P3 FMUL R37, R37, 0.5 ;  /* 0x3f0000002525b820 */ /* 0x000fca0000400000 */
[----:B------:R-:W1:Y:S01]  /*1b90*/  MUFU.EX2 R13, R40 ;  /* 0x00000028000d7308 */ /* 0x000e620000000800 */
[----:B---3--:R-:W-:Y:S01]  /*1ba0*/  @!P5 FMUL R29, R29, R29 ;  /* 0x0000001d1d1dd220 */ /* 0x008fe20000400000 */
[----:B--2---:R-:W-:Y:S02]  /*1bb0*/  FMNMX R7, R6, R7, !PT ;  /* 0x0000000706077209 */ /* 0x004fe40007800000 */
[----:B------:R-:W-:-:S03]  /*1bc0*/  FSETP.GEU.AND P5, PT, R41, -126, PT ;  /* 0xc2fc00002900780b */ /* 0x000fc60003fae000 */
[----:B------:R-:W2:Y:S01]  /*1bd0*/  SHFL.BFLY PT, R8, R7, 0x2, 0x1f ;  /* 0x0c401f0007087f89 */ /* 0x000ea200000e0000 */
[----:B------:R-:W3:Y:S01]  /*1be0*/  MUFU.EX2 R32, R32 ;  /* 0x0000002000207308 */ /* 0x000ee20000000800 */
[----:B----4-:R-:W-:Y:S01]  /*1bf0*/  @!P6 FMUL R36, R36, R36 ;  /* 0x000000242424e220 */ /* 0x010fe20000400000 */
[----:B------:R-:W-:Y:S01]  /*1c00*/  FSETP.GEU.AND P6, PT, R48, -126, PT ;  /* 0xc2fc00003000780b */ /* 0x000fe20003fce000 */
[----:B------:R-:W-:-:S05]  /*1c10*/  @!P4 FMUL R45, R45, 0.5 ;  /* 0x3f0000002d2dc820 */ /* 0x000fca0000400000 */
[----:B------:R-:W4:Y:S01]  /*1c20*/  MUFU.EX2 R37, R37 ;  /* 0x0000002500257308 */ /* 0x000f220000000800 */
[----:B-1----:R-:W-:Y:S01]  /*1c30*/  @!P1 FMUL R13, R13, R13 ;  /* 0x0000000d0d0d9220 */ /* 0x002fe20000400000 */
[----:B------:R-:W-:Y:S01]  /*1c40*/  FSETP.GEU.AND P1, PT, R49, -126, PT ;  /* 0xc2fc00003100780b */ /* 0x000fe20003f2e000 */
[----:B------:R-:W-:-:S04]  /*1c50*/  @!P5 FMUL R41, R41, 0.5 ;  /* 0x3f0000002929d820 */ /* 0x000fc80000400000 */
[----:B------:R-:W-:Y:S01]  /*1c60*/  @!P6 FMUL R48, R48, 0.5 ;  /* 0x3f0000003030e820 */ /* 0x000fe20000400000 */
[----:B------:R-:W1:Y:S01]  /*1c70*/  MUFU.EX2 R12, R45 ;  /* 0x0000002d000c7308 */ /* 0x000e620000000800 */
[----:B---3--:R-:W-:Y:S01]  /*1c80*/  @!P2 FMUL R32, R32, R32 ;  /* 0x000000202020a220 */ /* 0x008fe20000400000 */
[----:B------:R-:W-:Y:S02]  /*1c90*/  FSETP.GEU.AND P2, PT, R44, -126, PT ;  /* 0xc2fc00002c00780b */ /* 0x000fe40003f4e000 */
[----:B--2---:R-:W-:-:S03]  /*1ca0*/  FMNMX R8, R7, R8, !PT ;  /* 0x0000000807087209 */ /* 0x004fc60007800000 */
[----:B------:R-:W-:Y:S01]  /*1cb0*/  @!P1 FMUL R49, R49, 0.5 ;  /* 0x3f00000031319820 */ /* 0x000fe20000400000 */
[----:B----4-:R-:W-:Y:S01]  /*1cc0*/  @!P3 FMUL R37, R37, R37 ;  /* 0x000000252525b220 */ /* 0x010fe20000400000 */
[----:B------:R-:W2:Y:S01]  /*1cd0*/  MUFU.EX2 R10, R41 ;  /* 0x00000029000a7308 */ /* 0x000ea20000000800 */
[----:B------:R-:W-:Y:S01]  /*1ce0*/  FSETP.NEU.AND P3, PT, R8, -INF , PT ;  /* 0xff8000000800780b */ /* 0x000fe20003f6d000 */
[----:B------:R-:W-:Y:S01]  /*1cf0*/  FADD R7, R24, R13 ;  /* 0x0000000d18077221 */ /* 0x000fe20000000000 */
[----:B------:R-:W-:-:S03]  /*1d00*/  F2FP.BF16.F32.PACK_AB R24, R25, R24 ;  /* 0x000000181918723e */ /* 0x000fc600000010ff */
[----:B------:R-:W-:Y:S01]  /*1d10*/  @!P2 FMUL R44, R44, 0.5 ;  /* 0x3f0000002c2ca820 */ /* 0x000fe20000400000 */
[----:B------:R-:W-:Y:S01]  /*1d20*/  FSEL R6, R8, RZ, P3 ;  /* 0x000000ff08067208 */ /* 0x000fe20001800000 */
[----:B-1----:R-:W-:Y:S01]  /*1d30*/  @!P4 FMUL R12, R12, R12 ;  /* 0x0000000c0c0cc220 */ /* 0x002fe20000400000 */
[----:B------:R-:W1:Y:S01]  /*1d40*/  MUFU.EX2 R11, R48 ;  /* 0x00000030000b7308 */ /* 0x000e620000000800 */
[----:B------:R-:W-:Y:S02]  /*1d50*/  FSETP.GEU.AND P3, PT, R52, -126, PT ;  /* 0xc2fc00003400780b */ /* 0x000fe40003f6e000 */
[----:B------:R-:W-:-:S04]  /*1d60*/  FMUL R6, R6, UR6 ;  /* 0x0000000606067c20 */ /* 0x000fc80008400000 */
[--C-:B------:R-:W-:Y:S01]  /*1d70*/  FFMA R27, R27, UR6, -R6.reuse ;  /* 0x000000061b1b7c23 */ /* 0x100fe20008000806 */
[----:B------:R-:W3:Y:S01]  /*1d80*/  MUFU.EX2 R14, R49 ;  /* 0x00000031000e7308 */ /* 0x000ee20000000800 */
[--C-:B------:R-:W-:Y:S01]  /*1d90*/  FFMA R30, R30, UR6, -R6.reuse ;  /* 0x000000061e1e7c23 */ /* 0x100fe20008000806 */
[--C-:B------:R-:W-:Y:S01]  /*1da0*/  FFMA R31, R31, UR6, -R6.reuse ;  /* 0x000000061f1f7c23 */ /* 0x100fe20008000806 */
[--C-:B------:R-:W-:Y:S01]  /*1db0*/  FFMA R26, R26, UR6, -R6.reuse ;  /* 0x000000061a1a7c23 */ /* 0x100fe20008000806 */
[----:B------:R-:W-:Y:S01]  /*1dc0*/  FSETP.GEU.AND P4, PT, R27, -126, PT ;  /* 0xc2fc00001b00780b */ /* 0x000fe20003f8e000 */
[----:B--2---:R-:W-:Y:S01]  /*1dd0*/  @!P5 FMUL R10, R10, R10 ;  /* 0x0000000a0a0ad220 */ /* 0x004fe20000400000 */
[----:B------:R-:W-:Y:S01]  /*1de0*/  FSETP.GEU.AND P5, PT, R53, -126, PT ;  /* 0xc2fc00003500780b */ /* 0x000fe20003fae000 */
[----:B------:R-:W-:Y:S01]  /*1df0*/  @!P3 FMUL R52, R52, 0.5 ;  /* 0x3f0000003434b820 */ /* 0x000fe20000400000 */
[----:B------:R-:W2:Y:S01]  /*1e00*/  MUFU.EX2 R15, R44 ;  /* 0x0000002c000f7308 */ /* 0x000ea20000000800 */
[----:B-1----:R-:W-:Y:S01]  /*1e10*/  @!P6 FMUL R11, R11, R11 ;  /* 0x0000000b0b0be220 */ /* 0x002fe20000400000 */
[----:B------:R-:W-:Y:S01]  /*1e20*/  FSETP.GEU.AND P6, PT, R30, -126, PT ;  /* 0xc2fc00001e00780b */ /* 0x000fe20003fce000 */
[--C-:B------:R-:W-:Y:S01]  /*1e30*/  FFMA R35, R35, UR6, -R6.reuse ;  /* 0x0000000623237c23 */ /* 0x100fe20008000806 */
[--C-:B------:R-:W-:Y:S01]  /*1e40*/  FFMA R39, R39, UR6, -R6.reuse ;  /* 0x0000000627277c23 */ /* 0x100fe20008000806 */
[--C-:B------:R-:W-:Y:S01]  /*1e50*/  FFMA R42, R42, UR6, -R6.reuse ;  /* 0x000000062a2a7c23 */ /* 0x100fe20008000806 */
[--C-:B------:R-:W-:Y:S01]  /*1e60*/  FFMA R50, R50, UR6, -R6.reuse ;  /* 0x0000000632327c23 */ /* 0x100fe20008000806 */
[--C-:B------:R-:W-:Y:S01]  /*1e70*/  FFMA R34, R34, UR6, -R6.reuse ;  /* 0x0000000622227c23 */ /* 0x100fe20008000806 */
[----:B------:R-:W1:Y:S01]  /*1e80*/  MUFU.EX2 R17, R52 ;  /* 0x0000003400117308 */ /* 0x000e620000000800 */
[----:B---3--:R-:W-:Y:S01]  /*1e90*/  @!P1 FMUL R14, R14, R14 ;  /* 0x0000000e0e0e9220 */ /* 0x008fe20000400000 */
[----:B------:R-:W-:Y:S01]  /*1ea0*/  FSETP.GEU.AND P1, PT, R31, -126, PT ;  /* 0xc2fc00001f00780b */ /* 0x000fe20003f2e000 */
[----:B------:R-:W-:Y:S01]  /*1eb0*/  @!P4 FMUL R27, R27, 0.5 ;  /* 0x3f0000001b1bc820 */ /* 0x000fe20000400000 */
[----:B------:R-:W-:Y:S01]  /*1ec0*/  @!P5 FMUL R53, R53, 0.5 ;  /* 0x3f0000003535d820 */ /* 0x000fe20000400000 */
[--C-:B------:R-:W-:Y:S01]  /*1ed0*/  FFMA R38, R38, UR6, -R6.reuse ;  /* 0x0000000626267c23 */ /* 0x100fe20008000806 */
[--C-:B------:R-:W-:Y:S01]  /*1ee0*/  FFMA R46, R46, UR6, -R6.reuse ;  /* 0x000000062e2e7c23 */ /* 0x100fe20008000806 */
[----:B------:R-:W-:Y:S01]  /*1ef0*/  @!P6 FMUL R30, R30, 0.5 ;  /* 0x3f0000001e1ee820 */ /* 0x000fe20000400000 */
[----:B------:R-:W3:Y:S01]  /*1f00*/  MUFU.EX2 R16, R53 ;  /* 0x0000003500107308 */ /* 0x000ee20000000800 */
[----:B--2---:R-:W-:Y:S01]  /*1f10*/  @!P2 FMUL R15, R15, R15 ;  /* 0x0000000f0f0fa220 */ /* 0x004fe20000400000 */
[----:B------:R-:W-:Y:S01]  /*1f20*/  FSETP.GEU.AND P2, PT, R26, -126, PT ;  /* 0xc2fc00001a00780b */ /* 0x000fe20003f4e000 */
[--C-:B------:R-:W-:Y:S01]  /*1f30*/  FFMA R51, R51, UR6, -R6.reuse ;  /* 0x0000000633337c23 */ /* 0x100fe20008000806 */
[--C-:B------:R-:W-:Y:S01]  /*1f40*/  FFMA R54, R54, UR6, -R6.reuse ;  /* 0x0000000636367c23 */ /* 0x100fe20008000806 */
[--C-:B------:R-:W-:Y:S01]  /*1f50*/  FFMA R43, R43, UR6, -R6.reuse ;  /* 0x000000062b2b7c23 */ /* 0x100fe20008000806 */
[--C-:B------:R-:W-:Y:S01]  /*1f60*/  FFMA R47, R47, UR6, -R6.reuse ;  /* 0x000000062f2f7c23 */ /* 0x100fe20008000806 */
[----:B------:R-:W-:Y:S01]  /*1f70*/  @!P1 FMUL R31, R31, 0.5 ;  /* 0x3f0000001f1f9820 */ /* 0x000fe20000400000 */
[----:B------:R-:W2:Y:S01]  /*1f80*/  MUFU.EX2 R27, R27 ;  /* 0x0000001b001b7308 */ /* 0x000ea20000000800 */
[----:B-1----:R-:W-:Y:S01]  /*1f90*/  @!P3 FMUL R17, R17, R17 ;  /* 0x000000111111b220 */ /* 0x002fe20000400000 */
[----:B------:R-:W-:Y:S01]  /*1fa0*/  FSETP.GEU.AND P3, PT, R34, -126, PT ;  /* 0xc2fc00002200780b */ /* 0x000fe20003f6e000 */
[----:B------:R-:W-:-:S02]  /*1fb0*/  FFMA R6, R55, UR6, -R6 ;  /* 0x0000000637067c23 */ /* 0x000fc40008000806 */
[----:B------:R-:W-:Y:S02]  /*1fc0*/  FADD R41, R36, R17 ;  /* 0x0000001124297221 */ /* 0x000fe40000000000 */
[----:B------:R-:W-:Y:S01]  /*1fd0*/  @!P2 FMUL R26, R26, 0.5 ;  /* 0x3f0000001a1aa820 */ /* 0x000fe20000400000 */
[----:B------:R1:W4:Y:S01]  /*1fe0*/  MUFU.EX2 R19, R30 ;  /* 0x0000001e00137308 */ /* 0x0003220000000800 */
[----:B---3--:R-:W-:Y:S01]  /*1ff0*/  @!P5 FMUL R16, R16, R16 ;  /* 0x000000101010d220 */ /* 0x008fe20000400000 */
[----:B------:R-:W-:-:S05]  /*2000*/  FSETP.GEU.AND P5, PT, R35, -126, PT ;  /* 0xc2fc00002300780b */ /* 0x000fca0003fae000 */
[----:B------:R-:W-:Y:S01]  /*2010*/  @!P3 FMUL R34, R34, 0.5 ;  /* 0x3f0000002222b820 */ /* 0x000fe20000400000 */
[----:B------:R-:W3:Y:S01]  /*2020*/  MUFU.EX2 R20, R31 ;  /* 0x0000001f00147308 */ /* 0x000ee20000000800 */
[----:B--2---:R-:W-:Y:S01]  /*2030*/  @!P4 FMUL R27, R27, R27 ;  /* 0x0000001b1b1bc220 */ /* 0x004fe20000400000 */
[----:B------:R-:W-:Y:S01]  /*2040*/  FSETP.GEU.AND P4, PT, R39, -126, PT ;  /* 0xc2fc00002700780b */ /* 0x000fe20003f8e000 */
[----:B-1----:R-:W-:-:S04]  /*2050*/  FADD R30, R29, R12 ;  /* 0x0000000c1d1e7221 */ /* 0x002fc80000000000 */
[----:B------:R-:W-:Y:S01]  /*2060*/  @!P5 FMUL R35, R35, 0.5 ;  /* 0x3f0000002323d820 */ /* 0x000fe20000400000 */
[----:B------:R1:W2:Y:S01]  /*2070*/  MUFU.EX2 R18, R26 ;  /* 0x0000001a00127308 */ /* 0x0002a20000000800 */
[----:B----4-:R-:W-:Y:S01]  /*2080*/  @!P6 FMUL R19, R19, R19 ;  /* 0x000000131313e220 */ /* 0x010fe20000400000 */
[----:B------:R-:W-:-:S05]  /*2090*/  FSETP.GEU.AND P6, PT, R42, -126, PT ;  /* 0xc2fc00002a00780b */ /* 0x000fca0003fce000 */
[----:B------:R-:W-:Y:S01]  /*20a0*/  @!P4 FMUL R39, R39, 0.5 ;  /* 0x3f0000002727c820 */ /* 0x000fe20000400000 */
[----:B------:R-:W4:Y:S01]  /*20b0*/  MUFU.EX2 R22, R35 ;  /* 0x0000002300167308 */ /* 0x000f220000000800 */
[----:B---3--:R-:W-:Y:S01]  /*20c0*/  @!P1 FMUL R20, R20, R20 ;  /* 0x0000001414149220 */ /* 0x008fe20000400000 */
[----:B------:R-:W-:Y:S01]  /*20d0*/  FSETP.GEU.AND P1, PT, R50, -126, PT ;  /* 0xc2fc00003200780b */ /* 0x000fe20003f2e000 */
[----:B-1----:R-:W-:-:S04]  /*20e0*/  FADD R26, R32, R11 ;  /* 0x0000000b201a7221 */ /* 0x002fc80000000000 */
[----:B------:R-:W-:Y:S01]  /*20f0*/  @!P6 FMUL R42, R42, 0.5 ;  /* 0x3f0000002a2ae820 */ /* 0x000fe20000400000 */
[----:B------:R-:W1:Y:S01]  /*2100*/  MUFU.EX2 R40, R39 ;  /* 0x0000002700287308 */ /* 0x000e620000000800 */
[----:B--2---:R-:W-:Y:S01]  /*2110*/  @!P2 FMUL R18, R18, R18 ;  /* 0x000000121212a220 */ /* 0x004fe20000400000 */
[----:B------:R-:W-:-:S05]  /*2120*/  FSETP.GEU.AND P2, PT, R38, -126, PT ;  /* 0xc2fc00002600780b */ /* 0x000fca0003f4e000 */
[----:B------:R-:W-:Y:S01]  /*2130*/  @!P1 FMUL R50, R50, 0.5 ;  /* 0x3f00000032329820 */ /* 0x000fe20000400000 */
[----:B------:R-:W2:Y:S01]  /*2140*/  MUFU.EX2 R23, R42 ;  /* 0x0000002a00177308 */ /* 0x000ea20000000800 */
[----:B----4-:R-:W-:Y:S01]  /*2150*/  @!P5 FMUL R22, R22, R22 ;  /* 0x000000161616d220 */ /* 0x010fe20000400000 */
[----:B------:R-:W-:-:S05]  /*2160*/  FSETP.GEU.AND P5, PT, R46, -126, PT ;  /* 0xc2fc00002e00780b */ /* 0x000fca0003fae000 */
[----:B------:R-:W-:Y:S01]  /*2170*/  @!P2 FMUL R38, R38, 0.5 ;  /* 0x3f0000002626a820 */ /* 0x000fe20000400000 */
[----:B------:R3:W4:Y:S01]  /*2180*/  MUFU.EX2 R21, R34 ;  /* 0x0000002200157308 */ /* 0x0007220000000800 */
[----:B-1----:R-:W-:Y:S01]  /*2190*/  @!P4 FMUL R40, R40, R40 ;  /* 0x000000282828c220 */ /* 0x002fe20000400000 */
[----:B------:R-:W-:-:S05]  /*21a0*/  FSETP.GEU.AND P4, PT, R51, -126, PT ;  /* 0xc2fc00003300780b */ /* 0x000fca0003f8e000 */
[----:B------:R-:W-:Y:S01]  /*21b0*/  @!P5 FMUL R46, R46, 0.5 ;  /* 0x3f0000002e2ed820 */ /* 0x000fe20000400000 */
[----:B------:R1:W5:Y:S01]  /*21c0*/  MUFU.EX2 R31, R38 ;  /* 0x00000026001f7308 */ /* 0x0003620000000800 */
[----:B--2---:R-:W-:Y:S01]  /*21d0*/  @!P6 FMUL R23, R23, R23 ;  /* 0x000000171717e220 */ /* 0x004fe20000400000 */
[----:B------:R-:W-:Y:S01]  /*21e0*/  FSETP.GEU.AND P6, PT, R54, -126, PT ;  /* 0xc2fc00003600780b */ /* 0x000fe20003fce000 */
[----:B---3--:R-:W-:Y:S02]  /*21f0*/  FADD R34, R33, R14 ;  /* 0x0000000e21227221 */ /* 0x008fe40000000000 */
[----:B------:R-:W-:Y:S02]  /*2200*/  FADD R42, R18, R23 ;  /* 0x00000017122a7221 */ /* 0x000fe40000000000 */
[----:B------:R-:W-:Y:S01]  /*2210*/  @!P4 FMUL R51, R51, 0.5 ;  /* 0x3f0000003333c820 */ /* 0x000fe20000400000 */
[----:B------:R-:W2:Y:S01]  /*2220*/  MUFU.EX2 R50, R50 ;  /* 0x0000003200327308 */ /* 0x000ea20000000800 */
[----:B----4-:R-:W-:Y:S01]  /*2230*/  @!P3 FMUL R21, R21, R21 ;  /* 0x000000151515b220 */ /* 0x010fe20000400000 */
[----:B------:R-:W-:Y:S01]  /*2240*/  FSETP.GEU.AND P3, PT, R43, -126, PT ;  /* 0xc2fc00002b00780b */ /* 0x000fe20003f6e000 */
[----:B-1----:R-:W-:Y:S01]  /*2250*/  FADD R38, R7, R26 ;  /* 0x0000001a07267221 */ /* 0x002fe20000000000 */
[----:B------:R-:W-:Y:S01]  /*2260*/  FADD R26, R28, R15 ;  /* 0x0000000f1c1a7221 */ /* 0x000fe20000000000 */
[----:B------:R-:W-:Y:S01]  /*2270*/  FADD R7, R25, R10 ;  /* 0x0000000a19077221 */ /* 0x000fe20000000000 */
[----:B------:R-:W-:Y:S01]  /*2280*/  F2FP.BF16.F32.PACK_AB R25, R27, R18 ;  /* 0x000000121b19723e */ /* 0x000fe200000010ff */
[----:B------:R-:W-:Y:S01]  /*2290*/  @!P6 FMUL R54, R54, 0.5 ;  /* 0x3f0000003636e820 */ /* 0x000fe20000400000 */
[----:B------:R-:W1:Y:S01]  /*22a0*/  MUFU.EX2 R46, R46 ;  /* 0x0000002e002e7308 */ /* 0x000e620000000800 */
[----:B-----5:R-:W-:Y:S01]  /*22b0*/  @!P2 FMUL R31, R31, R31 ;  /* 0x0000001f1f1fa220 */ /* 0x020fe20000400000 */
[----:B------:R-:W-:Y:S01]  /*22c0*/  FSETP.GEU.AND P2, PT, R47, -126, PT ;  /* 0xc2fc00002f00780b */ /* 0x000fe20003f4e000 */
[----:B------:R-:W-:Y:S01]  /*22d0*/  FADD R41, R26, R41 ;  /* 0x000000291a297221 */ /* 0x000fe20000000000 */
[----:B------:R-:W-:-:S03]  /*22e0*/  FADD R7, R7, R34 ;  /* 0x0000002207077221 */ /* 0x000fc60000000000 */
[----:B------:R-:W-:Y:S01]  /*22f0*/  @!P3 FMUL R43, R43, 0.5 ;  /* 0x3f0000002b2bb820 */ /* 0x000fe20000400000 */
[----:B------:R-:W3:Y:S01]  /*2300*/  MUFU.EX2 R51, R51 ;  /* 0x0000003300337308 */ /* 0x000ee20000000800 */
[----:B--2---:R-:W-:Y:S01]  /*2310*/  @!P1 FMUL R50, R50, R50 ;  /* 0x0000003232329220 */ /* 0x004fe20000400000 */
[----:B------:R-:W-:Y:S01]  /*2320*/  FSETP.GEU.AND P1, PT, R6, -126, PT ;  /* 0xc2fc00000600780b */ /* 0x000fe20003f2e000 */
[----:B------:R-:W-:Y:S02]  /*2330*/  FADD R38, R38, R41 ;  /* 0x0000002926267221 */ /* 0x000fe40000000000 */
[----:B------:R-:W-:Y:S02]  /*2340*/  FADD R45, R21, R50 ;  /* 0x00000032152d7221 */ /* 0x000fe40000000000 */
[----:B------:R-:W-:Y:S01]  /*2350*/  @!P2 FMUL R47, R47, 0.5 ;  /* 0x3f0000002f2fa820 */ /* 0x000fe20000400000 */
[----:B------:R2:W4:Y:S01]  /*2360*/  MUFU.EX2 R44, R43 ;  /* 0x0000002b002c7308 */ /* 0x0005220000000800 */
[----:B-1----:R-:W-:Y:S01]  /*2370*/  @!P5 FMUL R46, R46, R46 ;  /* 0x0000002e2e2ed220 */ /* 0x002fe20000400000 */
[----:B------:R-:W-:-:S03]  /*2380*/  FADD R42, R42, R45 ;  /* 0x0000002d2a2a7221 */ /* 0x000fc60000000000 */
[----:B------:R-:W-:Y:S02]  /*2390*/  FADD R26, R19, R46 ;  /* 0x0000002e131a7221 */ /* 0x000fe40000000000 */
[----:B------:R-:W-:Y:S01]  /*23a0*/  @!P1 FMUL R6, R6, 0.5 ;  /* 0x3f00000006069820 */ /* 0x000fe20000400000 */
[----:B------:R-:W1:Y:S01]  /*23b0*/  MUFU.EX2 R35, R47 ;  /* 0x0000002f00237308 */ /* 0x000e620000000800 */
[----:B--2---:R-:W-:Y:S01]  /*23c0*/  FADD R43, R37, R16 ;  /* 0x00000010252b7221 */ /* 0x004fe20000000000 */
[----:B---3--:R-:W-:-:S03]  /*23d0*/  @!P4 FMUL R51, R51, R51 ;  /* 0x000000333333c220 */ /* 0x008fc60000400000 */
[----:B------:R-:W-:Y:S01]  /*23e0*/  FADD R30, R30, R43 ;  /* 0x0000002b1e1e7221 */ /* 0x000fe20000000000 */
[----:B------:R-:W-:Y:S02]  /*23f0*/  FADD R43, R22, R51 ;  /* 0x00000033162b7221 */ /* 0x000fe40000000000 */
[----:B------:R-:W2:Y:S01]  /*2400*/  MUFU.EX2 R54, R54 ;  /* 0x0000003600367308 */ /* 0x000ea20000000800 */
[----:B----4-:R-:W-:Y:S01]  /*2410*/  @!P3 FMUL R44, R44, R44 ;  /* 0x0000002c2c2cb220 */ /* 0x010fe20000400000 */
[----:B------:R-:W-:Y:S01]  /*2420*/  FADD R7, R7, R30 ;  /* 0x0000001e07077221 */ /* 0x000fe20000000000 */
[----:B------:R-:W-:Y:S02]  /*2430*/  F2FP.BF16.F32.PACK_AB R30, R37, R36 ;  /* 0x00000024251e723e */ /* 0x000fe400000010ff */
[----:B------:R-:W-:Y:S02]  /*2440*/  F2FP.BF16.F32.PACK_AB R36, R14, R11 ;  /* 0x0000000b0e24723e */ /* 0x000fe400000010ff */
[----:B------:R-:W-:Y:S01]  /*2450*/  F2FP.BF16.F32.PACK_AB R37, R51, R50 ;  /* 0x000000323325723e */ /* 0x000fe200000010ff */
[----:B------:R3:W4:Y:S01]  /*2460*/  MUFU.EX2 R39, R6 ;  /* 0x0000000600277308 */ /* 0x0007220000000800 */
[----:B-1----:R-:W-:-:S04]  /*2470*/  @!P2 FMUL R35, R35, R35 ;  /* 0x000000232323a220 */ /* 0x002fc80000400000 */
[----:B------:R-:W-:Y:S01]  /*2480*/  FADD R34, R20, R35 ;  /* 0x0000002314227221 */ /* 0x000fe20000000000 */
[----:B------:R-:W-:Y:S01]  /*2490*/  F2FP.BF16.F32.PACK_AB R35, R35, R46 ;  /* 0x0000002e2323723e */ /* 0x000fe200000010ff */
[----:B--2---:R-:W-:Y:S01]  /*24a0*/  @!P6 FMUL R54, R54, R54 ;  /* 0x000000363636e220 */ /* 0x004fe20000400000 */
[----:B---3--:R-:W-:Y:S01]  /*24b0*/  FADD R6, R27, R44 ;  /* 0x0000002c1b067221 */ /* 0x008fe20000000000 */
[----:B------:R-:W-:Y:S02]  /*24c0*/  F2FP.BF16.F32.PACK_AB R27, R20, R19 ;  /* 0x00000013141b723e */ /* 0x000fe400000010ff */
[----:B------:R-:W-:Y:S01]  /*24d0*/  FADD R45, R31, R54 ;  /* 0x000000361f2d7221 */ /* 0x000fe20000000000 */
[----:B------:R-:W-:Y:S01]  /*24e0*/  FADD R6, R6, R43 ;  /* 0x0000002b06067221 */ /* 0x000fe20000000000 */
[----:B------:R-:W-:Y:S01]  /*24f0*/  F2FP.BF16.F32.PACK_AB R31, R40, R31 ;  /* 0x0000001f281f723e */ /* 0x000fe200000010ff */
[----:B----4-:R-:W-:Y:S01]  /*2500*/  @!P1 FMUL R39, R39, R39 ;  /* 0x0000002727279220 */ /* 0x010fe20000400000 */
[----:B------:R-:W-:Y:S01]  /*2510*/  FADD R45, R26, R45 ;  /* 0x0000002d1a2d7221 */ /* 0x000fe20000000000 */
[----:B------:R-:W-:-:S02]  /*2520*/  IMAD.U32 R26, RZ, RZ, UR7 ;  /* 0x00000007ff1a7e24 */ /* 0x000fc4000f8e00ff */
[----:B------:R-:W-:Y:S01]  /*2530*/  FADD R47, R40, R39 ;  /* 0x00000027282f7221 */ /* 0x000fe20000000000 */
[----:B------:R-:W-:Y:S01]  /*2540*/  FADD R42, R42, R45 ;  /* 0x0000002d2a2a7221 */ /* 0x000fe20000000000 */
[----:B------:R1:W-:Y:S02]  /*2550*/  SYNCS.ARRIVE.TRANS64.A1T0 RZ, [R26+UR21], RZ ;  /* 0x000000ff1aff79a7 */ /* 0x0003e40008100015 */
[----:B------:R-:W-:Y:S01]  /*2560*/  FADD R47, R34, R47 ;  /* 0x0000002f222f7221 */ /* 0x000fe20000000000 */
[----:B------:R-:W-:-:S03]  /*2570*/  F2FP.BF16.F32.PACK_AB R34, R12, R15 ;  /* 0x0000000f0c22723e */ /* 0x000fc600000010ff */
[----:B------:R-:W-:Y:S01]  /*2580*/  FADD R47, R6, R47 ;  /* 0x0000002f062f7221 */ /* 0x000fe20000000000 */
[----:B------:R-:W-:Y:S01]  /*2590*/  FADD R6, R38, R7 ;  /* 0x0000000726067221 */ /* 0x000fe20000000000 */
[----:B-1----:R-:W-:Y:S02]  /*25a0*/  F2FP.BF16.F32.PACK_AB R26, R29, R28 ;  /* 0x0000001c1d1a723e */ /* 0x002fe400000010ff */
[----:B------:R-:W-:Y:S01]  /*25b0*/  F2FP.BF16.F32.PACK_AB R28, R33, R32 ;  /* 0x00000020211c723e */ /* 0x000fe200000010ff */
[----:B------:R-:W-:Y:S01]  /*25c0*/  FADD R7, R42, R47 ;  /* 0x0000002f2a077221 */ /* 0x000fe20000000000 */
[----:B------:R-:W-:Y:S02]  /*25d0*/  F2FP.BF16.F32.PACK_AB R32, R10, R13 ;  /* 0x0000000d0a20723e */ /* 0x000fe400000010ff */
[----:B------:R-:W-:Y:S02]  /*25e0*/  F2FP.BF16.F32.PACK_AB R38, R16, R17 ;  /* 0x000000111026723e */ /* 0x000fe400000010ff */
[----:B------:R-:W-:-:S02]  /*25f0*/  F2FP.BF16.F32.PACK_AB R29, R22, R21 ;  /* 0x00000015161d723e */ /* 0x000fc400000010ff */
[----:B------:R-:W-:Y:S01]  /*2600*/  F2FP.BF16.F32.PACK_AB R33, R44, R23 ;  /* 0x000000172c21723e */ /* 0x000fe200000010ff */
[----:B------:R-:W-:Y:S06]  /*2610*/  @!P0 BRA `(.L_x_19) ;  /* 0x0000000000048947 */ /* 0x000fec0003800000 */
[----:B------:R-:W-:Y:S01]  /*2620*/  BPT.TRAP 0x1 ;  /* 0x000000040000795c */ /* 0x000fe20000300000 */
.L_x_19:
[----:B------:R-:W1:Y:S02]  /*2630*/  SYNCS.PHASECHK.TRANS64.TRYWAIT P1, [UR36+0xe008], R9 ;  /* 0x00e00809ff0075a7 */ /* 0x000e640008020164 */
[----:B-1----:R-:W-:Y:S05]  /*2640*/  @!P1 BRA `(.L_x_20) ;  /* 0x0000005c00c09947 */ /* 0x002fea0003800000 */
.L_x_104:
[----:B------:R-:W-:Y:S01]  /*2650*/  UIADD3 UR6, UR20, 0x200, URZ ;  /* 0x0000020014067890 */ /* 0x000fe2000fffe03f */
[----:B------:R-:W-:Y:S01]  /*2660*/  WARPGROUP.ARRIVE ;  /* 0x00000000000079c5 */ /* 0x000fe20000000000 */
[----:B------:R-:W-:Y:S01]  /*2670*/  UMOV UR7, 0x40000040 ;  /* 0x4000004000077882 */ /* 0x000fe20000000000 */
[----:B------:R-:W-:-:S06]  /*2680*/  F2FP.BF16.F32.PACK_AB R39, R39, R54 ;  /* 0x000000362727723e */ /* 0x000fcc00000010ff */
[----:B------:R-:W-:Y:S01]  /*2690*/  HGMMA.64x64x16.F32.BF16 R56, R24, gdesc[UR4].tnspB, RZ, !UPT, gsb0 ;  /* 0x40e0000418387df0 */ /* 0x000fe2000c0018ff */
[----:B------:R-:W-:Y:S01]  /*26a0*/  UIADD3 UR6, UR20, 0x280, URZ ;  /* 0x0000028014067890 */ /* 0x000fe2000fffe03f */
[----:B------:R-:W-:Y:S01]  /*26b0*/  UMOV UR7, 0x40000040 ;  /* 0x4000004000077882 */ /* 0x000fe20000000000 */
[----:B------:R-:W-:Y:S02]  /*26c0*/  WARPGROUP.DEPBAR.LE gsb0, 0x0 ;  /* 0x00008000000079c5 */ /* 0x000fe40000010000 */
[----:B------:R-:W-:-:S06]  /*26d0*/  WARPGROUP.ARRIVE ;  /* 0x00000000000079c5 */ /* 0x000fcc0000000000 */
[----:B------:R-:W-:Y:S01]  /*26e0*/  HGMMA.64x64x16.F32.BF16 R56, R28, gdesc[UR4].tnspB, R56, gsb0 ;  /* 0x40e000041c387df0 */ /* 0x000fe20008001838 */
        /* <DEDUP_REMOVED lines=9> */
[----:B------:R-:W-:Y:S03]  /*2780*/  HGMMA.64x64x16.F32.BF16 R56, R36, gdesc[UR4].tnspB, R56, gsb0 ;  /* 0x40e0000424387df0 */ /* 0x000fe60008001838 */
[----:B------:R-:W-:Y:S02]  /*2790*/  WARPGROUP.DEPBAR.LE gsb0, 0x0 ;  /* 0x00008000000079c5 */ /* 0x000fe40000010000 */
[----:B------:R-:W-:Y:S05]  /*27a0*/  @!P0 BRA `(.L_x_21) ;  /* 0x0000000000048947 */ /* 0x000fea0003800000 */
[----:B------:R-:W-:Y:S01]  /*27b0*/  BPT.TRAP 0x1 ;  /* 0x000000040000795c */ /* 0x000fe20000300000 */
.L_x_21:
[----:B------:R-:W-:Y:S01]  /*27c0*/  UISETP.EQ.AND UP0, UPT, UR38, URZ, !UP0 ;  /* 0x0000003f2600728c */ /* 0x000fe2000c702270 */
[----:B-1----:R-:W-:Y:S01]  /*27d0*/  MOV R10, RZ ;  /* 0x000000ff000a7202 */ /* 0x002fe20000000f00 */
[----:B------:R-:W-:Y:S02]  /*27e0*/  UIADD3 UR6, UR36, 0xe028, URZ ;  /* 0x0000e02824067890 */ /* 0x000fe4000fffe03f */
[----:B------:R-:W-:Y:S02]  /*27f0*/  USEL UR7, URZ, 0x1, !UP0 ;  /* 0x000000013f077887 */ /* 0x000fe4000c000000 */
[----:B------:R-:W-:Y:S02]  /*2800*/  UPRMT UR6, URZ, 0x654, UR6 ;  /* 0x000006543f067896 */ /* 0x000fe40008000006 */
[----:B------:R-:W-:-:S04]  /*2810*/  USEL UR7, UR7, 0x2, UP1 ;  /* 0x0000000207077887 */ /* 0x000fc80008800000 */
[----:B------:R-:W-:-:S03]  /*2820*/  UISETP.GT.U32.AND UP0, UPT, UR7, 0x1, UPT ;  /* 0x000000010700788c */ /* 0x000fc6000bf04070 */
[----:B------:R-:W-:Y:S03]  /*2830*/  SYNCS.ARRIVE.TRANS64.RED.A1T0 RZ, [UR6], RZ ;  /* 0x000000ffffff79a7 */ /* 0x000fe60008100406 */
[----:B------:R-:W-:-:S13]  /*2840*/  PLOP3.LUT P1, PT, PT, PT, UP0, 0x80, 0x0 ;  /* 0x000000000000781c */ /* 0x000fda0003f2f008 */
[----:B------:R-:W-:Y:S05]  /*2850*/  @P1 BRA `(.L_x_22) ;  /* 0x0000000000041947 */ /* 0x000fea0003800000 */
[----:B------:R-:W-:Y:S01]  /*2860*/  BPT.TRAP 0x1 ;  /* 0x000000040000795c */ /* 0x000fe20000300000 */
.L_x_22:
[----:B------:R-:W-:Y:S01]  /*2870*/  ISETP.GE.AND P2, PT, R3, 0x4, PT ;  /* 0x000000040300780c */ /* 0x000fe20003f46270 */
[----:B------:R-:W-:Y:S01]  /*2880*/  UMOV UR21, 0x1 ;  /* 0x0000000100157882 */ /* 0x000fe20000000000 */
[----:B------:R-:W-:Y:S01]  /*2890*/  UMOV UR24, 0x2 ;  /* 0x0000000200187882 */ /* 0x000fe20000000000 */
[----:B------:R-:W-:Y:S02]  /*28a0*/  VIADD R5, R5, 0x40 ;  /* 0x0000004005057836 */ /* 0x000fe40000000000 */
[----:B------:R-:W-:-:S08]  /*28b0*/  VIADD R9, R3, 0xfffffffe ;  /* 0xfffffffe03097836 */ /* 0x000fd00000000000 */
[----:B------:R-:W-:Y:S05]  /*28c0*/  @!P2 BRA `(.L_x_23) ;  /* 0x000000180044a947 */ /* 0x000fea0003800000 */
[----:B------:R-:W-:Y:S01]  /*28d0*/  IADD3 R3, R3, -0x3, RZ ;  /* 0xfffffffd03037810 */ /* 0x000fe20007ffe0ff */
[----:B------:R-:W-:Y:S01]  /*28e0*/  IMAD.MOV.U32 R11, RZ, RZ, R4 ;  /* 0x000000ffff0b7224 */ /* 0x000fe200078e0004 */
[----:B------:R-:W-:Y:S01]  /*28f0*/  MOV R10, RZ ;  /* 0x000000ff000a7202 */ /* 0x000fe20000000f00 */
[----:B------:R-:W-:Y:S01]  /*2900*/  IMAD.MOV.U32 R13, RZ, RZ, R8 ;  /* 0x000000ffff0d7224 */ /* 0x000fe200078e0008 */
[----:B------:R-:W-:Y:S01]  /*2910*/  UMOV UR24, 0x2 ;  /* 0x0000000200187882 */ /* 0x000fe20000000000 */
[----:B------:R-:W-:Y:S01]  /*2920*/  UMOV UR21, 0x1 ;  /* 0x0000000100157882 */ /* 0x000fe20000000000 */
[----:B------:R-:W-:-:S05]  /*2930*/  ULDC UR25, c[0x0][0x604] ;  /* 0x0001810000197ab9 */ /* 0x000fca0000000800 */
.L_x_34:
[----:B------:R-:W-:Y:S01]  /*2940*/  PLOP3.LUT P3, PT, PT, PT, UP1, 0x80, 0x0 ;  /* 0x000000000000781c */ /* 0x000fe20003f6f018 */
[----:B------:R-:W-:-:S12]  /*2950*/  IMAD.MOV.U32 R9, RZ, RZ, R3 ;  /* 0x000000ffff097224 */ /* 0x000fd800078e0003 */
[----:B------:R-:W-:Y:S05]  /*2960*/  @!P3 BRA `(.L_x_24) ;  /* 0x000000000004b947 */ /* 0x000fea0003800000 */
[----:B------:R-:W-:Y:S01]  /*2970*/  BPT.TRAP 0x1 ;  /* 0x000000040000795c */ /* 0x000fe20000300000 */
.L_x_24:
[----:B------:R-:W-:Y:S01]  /*2980*/  ULEA UR6, UR24, UR36, 0x3 ;  /* 0x0000002418067291 */ /* 0x000fe2000f8e183f */
[----:B------:R-:W-:-:S08]  /*2990*/  SHF.L.U32 R3, R10, 0x1f, RZ ;  /* 0x0000001f0a037819 */ /* 0x000fd000000006ff */
[----:B------:R-:W1:Y:S02]  /*29a0*/  SYNCS.PHASECHK.TRANS64.TRYWAIT P2, [UR6+0xe000], R3 ;  /* 0x00e00003ff0075a7 */ /* 0x000e640008040146 */
[----:B-1----:R-:W-:Y:S05]  /*29b0*/  @!P2 BRA `(.L_x_25) ;  /* 0x0000005800fca947 */ /* 0x002fea0003800000 */
.L_x_105:
[----:B------:R-:W-:Y:S01]  /*29c0*/  ULEA UR6, UR24, UR22, 0x9 ;  /* 0x0000001618067291 */ /* 0x000fe2000f8e483f */
[----:B------:R-:W-:Y:S01]  /*29d0*/  WARPGROUP.ARRIVE ;  /* 0x00000000000079c5 */ /* 0x000fe20000000000 */
[----:B------:R-:W-:Y:S01]  /*29e0*/  UMOV UR7, 0x40000040 ;  /* 0x4000004000077882 */ /* 0x000fe20000000000 */
[----:B------:R-:W-:Y:S01]  /*29f0*/  UMOV UR11, 0x40000040 ;  /* 0x40000040000b7882 */ /* 0x000fe20000000000 */
[----:B------:R-:W-:Y:S02]  /*2a00*/  UIADD3 UR10, UR6, 0x2, URZ ;  /* 0x00000002060a7890 */ /* 0x000fe4000fffe03f */
[----:B------:R-:W-:Y:S01]  /*2a10*/  UIADD3 UR14, UR6, 0x4, URZ ;  /* 0x00000004060e7890 */ /* 0x000fe2000fffe03f */
[----:B------:R-:W-:Y:S02]  /*2a20*/  UMOV UR15, 0x40000040 ;  /* 0x40000040000f7882 */ /* 0x000fe40000000000 */
[----:B------:R-:W-:Y:S01]  /*2a30*/  HGMMA.64x64x16.F32.BF16 R24, gdesc[UR4], RZ, !UPT, gsb0 ;  /* 0x00e00000041879f0 */ /* 0x000fe2000c0018ff */
[----:B------:R-:W-:Y:S01]  /*2a40*/  UIADD3 UR18, UR6, 0x6, URZ ;  /* 0x0000000606127890 */ /* 0x000fe2000fffe03f */
[----:B------:R-:W-:Y:S01]  /*2a50*/  UMOV UR19, 0x40000040 ;  /* 0x4000004000137882 */ /* 0x000fe20000000000 */
[----:B------:R-:W-:-:S04]  /*2a60*/  UIADD3 UR24, UR24, 0x1, URZ ;  /* 0x0000000118187890 */ /* 0x000fc8000fffe03f */
[----:B------:R-:W-:-:S04]  /*2a70*/  UISETP.NE.AND UP0, UPT, UR24, 0x5, UPT ;  /* 0x000000051800788c */ /* 0x000fc8000bf05270 */
[----:B------:R-:W-:Y:S02]  /*2a80*/  USEL UR6, URZ, 0x1, UP0 ;  /* 0x000000013f067887 */ /* 0x000fe40008000000 */
[----:B------:R-:W-:-:S04]  /*2a90*/  USEL UR24, UR24, URZ, UP0 ;  /* 0x0000003f18187287 */ /* 0x000fc80008000000 */
[----:B------:R-:W-:Y:S01]  /*2aa0*/  LOP3.LUT R88, R10, UR6, RZ, 0x3c, !PT ;  /* 0x000000060a587c12 */ /* 0x000fe2000f8e3cff */
        /* <DEDUP_REMOVED lines=10> */
[----:B------:R-:W-:Y:S05]  /*2b50*/  @!P3 BRA `(.L_x_26) ;  /* 0x000000000004b947 */ /* 0x000fea0003800000 */
[----:B------:R-:W-:Y:S01]  /*2b60*/  BPT.TRAP 0x1 ;  /* 0x000000040000795c */ /* 0x000fe20000300000 */
.L_x_26:
[----:B-1----:R-:W-:Y:S01]  /*2b70*/  FMNMX R4, R24, R11, !PT ;  /* 0x0000000b18047209 */ /* 0x002fe20007800000 */
[----:B------:R-:W-:-:S03]  /*2b80*/  ULEA UR6, UR24, UR36, 0x3 ;  /* 0x0000002418067291 */ /* 0x000fc6000f8e183f */
[----:B------:R-:W-:-:S04]  /*2b90*/  FMNMX R3, R25, R4, !PT ;  /* 0x0000000419037209 */ /* 0x000fc80007800000 */
        /* <DEDUP_REMOVED lines=13> */
[----:B------:R-:W-:-:S05]  /*2c70*/  FMNMX R3, R53, R4, !PT ;  /* 0x0000000435037209 */ /* 0x000fca0007800000 */
[----:B------:R-:W1:Y:S02]  /*2c80*/  SHFL.BFLY PT, R4, R3, 0x1, 0x1f ;  /* 0x0c201f0003047f89 */ /* 0x000e6400000e0000 */
[----:B-1----:R-:W-:Y:S02]  /*2c90*/  FMNMX R8, R3, R4, !PT ;  /* 0x0000000403087209 */ /* 0x002fe40007800000 */
[----:B------:R-:W-:-:S03]  /*2ca0*/  FMNMX R4, R26, R13, !PT ;  /* 0x0000000d1a047209 */ /* 0x000fc60007800000 */
[----:B------:R-:W1:Y:S01]  /*2cb0*/  SHFL.BFLY PT, R15, R8, 0x2, 0x1f ;  /* 0x0c401f00080f7f89 */ /* 0x000e6200000e0000 */
[----:B------:R-:W-:-:S04]  /*2cc0*/  FMNMX R17, R27, R4, !PT ;  /* 0x000000041b117209 */ /* 0x000fc80007800000 */
[----:B------:R-:W-:-:S04]  /*2cd0*/  FMNMX R4, R30, R17, !PT ;  /* 0x000000111e047209 */ /* 0x000fc80007800000 */
[----:B------:R-:W-:-:S04]  /*2ce0*/  FMNMX R17, R31, R4, !PT ;  /* 0x000000041f117209 */ /* 0x000fc80007800000 */
[----:B------:R-:W-:Y:S02]  /*2cf0*/  FMNMX R10, R34, R17, !PT ;  /* 0x00000011220a7209 */ /* 0x000fe40007800000 */
[----:B-1----:R-:W-:Y:S02]  /*2d00*/  FMNMX R4, R8, R15, !PT ;  /* 0x0000000f08047209 */ /* 0x002fe40007800000 */
[----:B------:R-:W-:Y:S02]  /*2d10*/  FMNMX R15, R35, R10, !PT ;  /* 0x0000000a230f7209 */ /* 0x000fe40007800000 */
[----:B------:R-:W-:Y:S02]  /*2d20*/  FSETP.NEU.AND P2, PT, R4, -INF , PT ;  /* 0xff8000000400780b */ /* 0x000fe40003f4d000 */
[----:B------:R-:W-:Y:S02]  /*2d30*/  FMNMX R12, R38, R15, !PT ;  /* 0x0000000f260c7209 */ /* 0x000fe40007800000 */
[----:B------:R-:W-:-:S02]  /*2d40*/  FSEL R10, R4, RZ, P2 ;  /* 0x000000ff040a7208 */ /* 0x000fc40001000000 */
[----:B------:R-:W-:-:S03]  /*2d50*/  FMNMX R15, R39, R12, !PT ;  /* 0x0000000c270f7209 */ /* 0x000fc60007800000 */
[----:B------:R-:W-:Y:S01]  /*2d60*/  FMUL R3, R10, UR25 ;  /* 0x000000190a037c20 */ /* 0x000fe20008400000 */
[----:B------:R-:W-:Y:S01]  /*2d70*/  FMNMX R8, R42, R15, !PT ;  /* 0x0000000f2a087209 */ /* 0x000fe20007800000 */
[----:B------:R-:W-:Y:S02]  /*2d80*/  FADD R10, -R10, R11 ;  /* 0x0000000b0a0a7221 */ /* 0x000fe40000000100 */
[--C-:B------:R-:W-:Y:S01]  /*2d90*/  FFMA R24, R24, UR25, -R3.reuse ;  /* 0x0000001918187c23 */ /* 0x100fe20008000803 */
[--C-:B------:R-:W-:Y:S01]  /*2da0*/  FFMA R25, R25, UR25, -R3.reuse ;  /* 0x0000001919197c23 */ /* 0x100fe20008000803 */
[----:B------:R-:W-:Y:S01]  /*2db0*/  FMNMX R15, R43, R8, !PT ;  /* 0x000000082b0f7209 */ /* 0x000fe20007800000 */
[--C-:B------:R-:W-:Y:S01]  /*2dc0*/  FFMA R28, R28, UR25, -R3.reuse ;  /* 0x000000191c1c7c23 */ /* 0x100fe20008000803 */
[--C-:B------:R-:W-:Y:S01]  /*2dd0*/  FFMA R32, R32, UR25, -R3.reuse ;  /* 0x0000001920207c23 */ /* 0x100fe20008000803 */
[----:B------:R-:W-:Y:S01]  /*2de0*/  FSETP.GEU.AND P5, PT, R24, -126, PT ;  /* 0xc2fc00001800780b */ /* 0x000fe20003fae000 */
        /* <DEDUP_REMOVED lines=12> */
[----:B------:R-:W-:Y:S01]  /*2eb0*/  @!P5 FMUL R24, R24, 0.5 ;  /* 0x3f0000001818d820 */ /* 0x000fe20000400000 */
[----:B------:R-:W-:Y:S01]  /*2ec0*/  FSETP.GEU.AND P4, PT, R29, -126, PT ;  /* 0xc2fc00001d00780b */ /* 0x000fe20003f8e000 */
[----:B------:R-:W-:Y:S01]  /*2ed0*/  @!P3 FMUL R25, R25, 0.5 ;  /* 0x3f0000001919b820 */ /* 0x000fe20000400000 */
[----:B------:R-:W-:Y:S01]  /*2ee0*/  FMNMX R15, R51, R8, !PT ;  /* 0x00000008330f7209 */ /* 0x000fe20007800000 */
[--C-:B------:R-:W-:Y:S01]  /*2ef0*/  FFMA R44, R44, UR25, -R3.reuse ;  /* 0x000000192c2c7c23 */ /* 0x100fe20008000803 */
[--C-:B------:R-:W-:Y:S01]  /*2f00*/  FFMA R45, R45, UR25, -R3.reuse ;  /* 0x000000192d2d7c23 */ /* 0x100fe20008000803 */
[----:B------:R-:W1:Y:S01]  /*2f10*/  MUFU.EX2 R24, R24 ;  /* 0x0000001800187308 */ /* 0x000e620000000800 */
[----:B------:R-:W-:Y:S01]  /*2f20*/  FMNMX R8, R54, R15, !PT ;  /* 0x0000000f36087209 */ /* 0x000fe20007800000 */
[----:B------:R-:W-:Y:S01]  /*2f30*/  @!P2 FMUL R28, R28, 0.5 ;  /* 0x3f0000001c1ca820 */ /* 0x000fe20000400000 */
[--C-:B------:R-:W-:Y:S01]  /*2f40*/  FFMA R48, R48, UR25, -R3.reuse ;  /* 0x0000001930307c23 */ /* 0x100fe20008000803 */
[----:B------:R-:W-:Y:S01]  /*2f50*/  @!P6 FMUL R32, R32, 0.5 ;  /* 0x3f0000002020e820 */ /* 0x000fe20000400000 */
[----:B------:R-:W-:Y:S01]  /*2f60*/  FMNMX R8, R55, R8, !PT ;  /* 0x0000000837087209 */ /* 0x000fe20007800000 */
[--C-:B------:R-:W-:Y:S01]  /*2f70*/  FFMA R49, R49, UR25, -R3.reuse ;  /* 0x0000001931317c23 */ /* 0x100fe20008000803 */
[--C-:B------:R-:W-:Y:S01]  /*2f80*/  FFMA R53, R53, UR25, -R3.reuse ;  /* 0x0000001935357c23 */ /* 0x100fe20008000803 */
[----:B------:R-:W2:Y:S01]  /*2f90*/  MUFU.EX2 R25, R25 ;  /* 0x0000001900197308 */ /* 0x000ea20000000800 */
[----:B------:R-:W-:Y:S01]  /*2fa0*/  @!P4 FMUL R29, R29, 0.5 ;  /* 0x3f0000001d1dc820 */ /* 0x000fe20000400000 */
[----:B------:R-:W3:Y:S01]  /*2fb0*/  SHFL.BFLY PT, R15, R8, 0x1, 0x1f ;  /* 0x0c201f00080f7f89 */ /* 0x000ee200000e0000 */
[----:B------:R-:W-:Y:S01]  /*2fc0*/  FFMA R52, R52, UR25, -R3 ;  /* 0x0000001934347c23 */ /* 0x000fe20008000803 */
[----:B------:R-:W-:-:S04]  /*2fd0*/  FMUL R10, R10, UR25 ;  /* 0x000000190a0a7c20 */ /* 0x000fc80008400000 */
[----:B------:R-:W4:Y:S01]  /*2fe0*/  MUFU.EX2 R28, R28 ;  /* 0x0000001c001c7308 */ /* 0x000f220000000800 */
[----:B-1----:R-:W-:Y:S01]  /*2ff0*/  @!P5 FMUL R24, R24, R24 ;  /* 0x000000181818d220 */ /* 0x002fe20000400000 */
[----:B------:R-:W-:-:S06]  /*3000*/  FSETP.GEU.AND P5, PT, R33, -126, PT ;  /* 0xc2fc00002100780b */ /* 0x000fcc0003fae000 */
[----:B------:R-:W1:Y:S01]  /*3010*/  MUFU.EX2 R32, R32 ;  /* 0x0000002000207308 */ /* 0x000e620000000800 */
[----:B--2---:R-:W-:Y:S01]  /*3020*/  @!P3 FMUL R25, R25, R25 ;  /* 0x000000191919b220 */ /* 0x004fe20000400000 */
[----:B------:R-:W-:-:S05]  /*3030*/  FSETP.GEU.AND P3, PT, R36, -126, PT ;  /* 0xc2fc00002400780b */ /* 0x000fca0003f6e000 */
[----:B------:R-:W-:Y:S01]  /*3040*/  @!P5 FMUL R33, R33, 0.5 ;  /* 0x3f0000002121d820 */ /* 0x000fe20000400000 */
[----:B------:R-:W2:Y:S01]  /*3050*/  MUFU.EX2 R29, R29 ;  /* 0x0000001d001d7308 */ /* 0x000ea20000000800 */
[----:B----4-:R-:W-:Y:S01]  /*3060*/  @!P2 FMUL R28, R28, R28 ;  /* 0x0000001c1c1ca220 */ /* 0x010fe20000400000 */
[----:B------:R-:W-:Y:S02]  /*3070*/  FSETP.GEU.AND P2, PT, R37, -126, PT ;  /* 0xc2fc00002500780b */ /* 0x000fe40003f4e000 */
[----:B---3--:R-:W-:-:S03]  /*3080*/  FMNMX R8, R8, R15, !PT ;  /* 0x0000000f08087209 */ /* 0x008fc60007800000 */
[----:B------:R-:W-:Y:S01]  /*3090*/  @!P3 FMUL R36, R36, 0.5 ;  /* 0x3f0000002424b820 */ /* 0x000fe20000400000 */
[----:B------:R-:W3:Y:S01]  /*30a0*/  MUFU.EX2 R33, R33 ;  /* 0x0000002100217308 */ /* 0x000ee20000000800 */
[----:B-1----:R-:W-:Y:S01]  /*30b0*/  @!P6 FMUL R32, R32, R32 ;  /* 0x000000202020e220 */ /* 0x002fe20000400000 */
[----:B------:R-:W-:Y:S01]  /*30c0*/  FSETP.GEU.AND P6, PT, R41, -126, PT ;  /* 0xc2fc00002900780b */ /* 0x000fe20003fce000 */
[----:B------:R-:W1:Y:S04]  /*30d0*/  SHFL.BFLY PT, R19, R8, 0x2, 0x1f ;  /* 0x0c401f0008137f89 */ /* 0x000e6800000e0000 */
[----:B------:R-:W-:Y:S01]  /*30e0*/  @!P2 FMUL R37, R37, 0.5 ;  /* 0x3f0000002525a820 */ /* 0x000fe20000400000 */
[----:B------:R-:W4:Y:S01]  /*30f0*/  MUFU.EX2 R36, R36 ;  /* 0x0000002400247308 */ /* 0x000f220000000800 */
[----:B--2---:R-:W-:Y:S01]  /*3100*/  @!P4 FMUL R29, R29, R29 ;  /* 0x0000001d1d1dc220 */ /* 0x004fe20000400000 */
[----:B------:R-:W-:-:S05]  /*3110*/  FSETP.GEU.AND P4, PT, R40, -126, PT ;  /* 0xc2fc00002800780b */ /* 0x000fca0003f8e000 */
[----:B------:R-:W-:Y:S01]  /*3120*/  @!P6 FMUL R41, R41, 0.5 ;  /* 0x3f0000002929e820 */ /* 0x000fe20000400000 */
[----:B------:R-:W2:Y:S01]  /*3130*/  MUFU.EX2 R37, R37 ;  /* 0x0000002500257308 */ /* 0x000ea20000000800 */
[----:B---3--:R-:W-:Y:S01]  /*3140*/  @!P5 FMUL R33, R33, R33 ;  /* 0x000000212121d220 */ /* 0x008fe20000400000 */
[----:B------:R-:W-:-:S05]  /*3150*/  FSETP.GEU.AND P5, PT, R44, -126, PT ;  /* 0xc2fc00002c00780b */ /* 0x000fca0003fae000 */
[----:B------:R-:W-:Y:S01]  /*3160*/  @!P4 FMUL R40, R40, 0.5 ;  /* 0x3f0000002828c820 */ /* 0x000fe20000400000 */
[----:B------:R-:W3:Y:S01]  /*3170*/  MUFU.EX2 R12, R41 ;  /* 0x00000029000c7308 */ /* 0x000ee20000000800 */
[----:B----4-:R-:W-:Y:S01]  /*3180*/  @!P3 FMUL R36, R36, R36 ;  /* 0x000000242424b220 */ /* 0x010fe20000400000 */
[----:B------:R-:W-:Y:S02]  /*3190*/  FSETP.GEU.AND P3, PT, R45, -126, PT ;  /* 0xc2fc00002d00780b */ /* 0x000fe40003f6e000 */
[----:B-1----:R-:W-:-:S03]  /*31a0*/  FMNMX R8, R8, R19, !PT ;  /* 0x0000001308087209 */ /* 0x002fc60007800000 */
[----:B------:R-:W-:Y:S01]  /*31b0*/  @!P5 FMUL R44, R44, 0.5 ;  /* 0x3f0000002c2cd820 */ /* 0x000fe20000400000 */
[----:B------:R-:W1:Y:S01]  /*31c0*/  MUFU.EX2 R15, R40 ;  /* 0x00000028000f7308 */ /* 0x000e620000000800 */
[----:B--2---:R-:W-:Y:S01]  /*31d0*/  @!P2 FMUL R37, R37, R37 ;  /* 0x000000252525a220 */ /* 0x004fe20000400000 */
[----:B------:R-:W-:-:S05]  /*31e0*/  FSETP.GEU.AND P2, PT, R48, -126, PT ;  /* 0xc2fc00003000780b */ /* 0x000fca0003f4e000 */
[----:B------:R-:W-:Y:S01]  /*31f0*/  @!P3 FMUL R45, R45, 0.5 ;  /* 0x3f0000002d2db820 */ /* 0x000fe20000400000 */
[----:B------:R-:W2:Y:S01]  /*3200*/  MUFU.EX2 R17, R44 ;  /* 0x0000002c00117308 */ /* 0x000ea20000000800 */
[----:B---3--:R-:W-:Y:S01]  /*3210*/  @!P6 FMUL R12, R12, R12 ;  /* 0x0000000c0c0ce220 */ /* 0x008fe20000400000 */
[----:B------:R-:W-:-:S03]  /*3220*/  FSETP.NEU.AND P6, PT, R8, -INF , PT ;  /* 0xff8000000800780b */ /* 0x000fc60003fcd000 */
[----:B------:R-:W-:Y:S01]  /*3230*/  FADD R11, R25, R12 ;  /* 0x0000000c190b7221 */ /* 0x000fe20000000000 */
[----:B------:R-:W-:Y:S01]  /*3240*/  FSEL R20, R8, RZ, P6 ;  /* 0x000000ff08147208 */ /* 0x000fe20003000000 */
[----:B------:R-:W-:Y:S01]  /*3250*/  @!P2 FMUL R48, R48, 0.5 ;  /* 0x3f0000003030a820 */ /* 0x000fe20000400000 */
[----:B------:R-:W3:Y:S01]  /*3260*/  MUFU.EX2 R14, R45 ;  /* 0x0000002d000e7308 */ /* 0x000ee20000000800 */
[----:B-1----:R-:W-:Y:S01]  /*3270*/  @!P4 FMUL R15, R15, R15 ;  /* 0x0000000f0f0fc220 */ /* 0x002fe20000400000 */
[----:B------:R-:W-:Y:S01]  /*3280*/  FSETP.GEU.AND P4, PT, R49, -126, PT ;  /* 0xc2fc00003100780b */ /* 0x000fe20003f8e000 */
[----:B------:R-:W-:Y:S01]  /*3290*/  FMUL R21, R20, UR25 ;  /* 0x0000001914157c20 */ /* 0x000fe20008400000 */
[----:B------:R-:W-:Y:S01]  /*32a0*/  FSETP.GEU.AND P6, PT, R52, -126, PT ;  /* 0xc2fc00003400780b */ /* 0x000fe20003fce000 */
[----:B------:R-:W-:Y:S01]  /*32b0*/  FADD R20, -R20, R13 ;  /* 0x0000000d14147221 */ /* 0x000fe20000000100 */
[----:B------:R-:W-:Y:S01]  /*32c0*/  FADD R13, R24, R15 ;  /* 0x0000000f180d7221 */ /* 0x000fe20000000000 */
[--C-:B------:R-:W-:Y:S01]  /*32d0*/  FFMA R26, R26, UR25, -R21.reuse ;  /* 0x000000191a1a7c23 */ /* 0x100fe20008000815 */
[----:B------:R-:W1:Y:S01]  /*32e0*/  MUFU.EX2 R19, R48 ;  /* 0x0000003000137308 */ /* 0x000e620000000800 */
[----:B--2---:R-:W-:Y:S01]  /*32f0*/  @!P5 FMUL R17, R17, R17 ;  /* 0x000000111111d220 */ /* 0x004fe20000400000 */
[----:B------:R-:W-:Y:S01]  /*3300*/  FSETP.GEU.AND P5, PT, R53, -126, PT ;  /* 0xc2fc00003500780b */ /* 0x000fe20003fae000 */
[--C-:B------:R-:W-:Y:S01]  /*3310*/  FFMA R27, R27, UR25, -R21.reuse ;  /* 0x000000191b1b7c23 */ /* 0x100fe20008000815 */
[--C-:B------:R-:W-:Y:S01]  /*3320*/  FFMA R22, R30, UR25, -R21.reuse ;  /* 0x000000191e167c23 */ /* 0x100fe20008000815 */
[--C-:B------:R-:W-:Y:S01]  /*3330*/  FFMA R40, R34, UR25, -R21.reuse ;  /* 0x0000001922287c23 */ /* 0x100fe20008000815 */
[--C-:B------:R-:W-:Y:S01]  /*3340*/  FFMA R23, R31, UR25, -R21.reuse ;  /* 0x000000191f177c23 */ /* 0x100fe20008000815 */
[----:B------:R-:W-:Y:S01]  /*3350*/  @!P4 FMUL R49, R49, 0.5 ;  /* 0x3f0000003131c820 */ /* 0x000fe20000400000 */
[--C-:B------:R-:W-:Y:S01]  /*3360*/  FFMA R38, R38, UR25, -R21.reuse ;  /* 0x0000001926267c23 */ /* 0x100fe20008000815 */
[----:B---3--:R-:W-:Y:S01]  /*3370*/  @!P3 FMUL R14, R14, R14 ;  /* 0x0000000e0e0eb220 */ /* 0x008fe20000400000 */
[----:B------:R-:W-:Y:S01]  /*3380*/  FSETP.GEU.AND P3, PT, R26, -126, PT ;  /* 0xc2fc00001a00780b */ /* 0x000fe20003f6e000 */
[----:B------:R-:W2:Y:S01]  /*3390*/  MUFU.EX2 R16, R49 ;  /* 0x0000003100107308 */ /* 0x000ea20000000800 */
[----:B------:R-:W-:Y:S01]  /*33a0*/  @!P6 FMUL R52, R52, 0.5 ;  /* 0x3f0000003434e820 */ /* 0x000fe20000400000 */
[--C-:B------:R-:W-:Y:S01]  /*33b0*/  FFMA R42, R42, UR25, -R21.reuse ;  /* 0x000000192a2a7c23 */ /* 0x100fe20008000815 */
[--C-:B------:R-:W-:Y:S01]  /*33c0*/  FFMA R46, R46, UR25, -R21.reuse ;  /* 0x000000192e2e7c23 */ /* 0x100fe20008000815 */
[----:B------:R-:W-:Y:S01]  /*33d0*/  @!P5 FMUL R53, R53, 0.5 ;  /* 0x3f0000003535d820 */ /* 0x000fe20000400000 */
[--C-:B------:R-:W-:Y:S01]  /*33e0*/  FFMA R47, R47, UR25, -R21.reuse ;  /* 0x000000192f2f7c23 */ /* 0x100fe20008000815 */
[----:B-1----:R-:W-:Y:S01]  /*33f0*/  @!P2 FMUL R19, R19, R19 ;  /* 0x000000131313a220 */ /* 0x002fe20000400000 */
[----:B------:R-:W-:Y:S01]  /*3400*/  FSETP.GEU.AND P2, PT, R27, -126, PT ;  /* 0xc2fc00001b00780b */ /* 0x000fe20003f4e000 */
[----:B------:R-:W1:Y:S01]  /*3410*/  MUFU.EX2 R18, R53 ;  /* 0x0000003500127308 */ /* 0x000e620000000800 */
[--C-:B------:R-:W-:Y:S01]  /*3420*/  FFMA R50, R50, UR25, -R21.reuse ;  /* 0x0000001932327c23 */ /* 0x100fe20008000815 */
[--C-:B------:R-:W-:Y:S01]  /*3430*/  FFMA R51, R51, UR25, -R21.reuse ;  /* 0x0000001933337c23 */ /* 0x100fe20008000815 */
[--C-:B------:R-:W-:Y:S01]  /*3440*/  FFMA R54, R54, UR25, -R21.reuse ;  /* 0x0000001936367c23 */ /* 0x100fe20008000815 */
[----:B------:R-:W-:Y:S01]  /*3450*/  @!P3 FMUL R26, R26, 0.5 ;  /* 0x3f0000001a1ab820 */ /* 0x000fe20000400000 */
[----:B------:R-:W-:Y:S01]  /*3460*/  FFMA R55, R55, UR25, -R21 ;  /* 0x0000001937377c23 */ /* 0x000fe20008000815 */
[----:B------:R-:W-:-:S02]  /*3470*/  F2FP.BF16.F32.PACK_AB R24, R25, R24 ;  /* 0x000000181918723e */ /* 0x000fc400000010ff */
[----:B------:R-:W3:Y:S01]  /*3480*/  MUFU.EX2 R3, R52 ;  /* 0x0000003400037308 */ /* 0x000ee20000000800 */
[----:B--2---:R-:W-:Y:S01]  /*3490*/  @!P4 FMUL R16, R16, R16 ;  /* 0x000000101010c220 */ /* 0x004fe20000400000 */
[----:B------:R-:W-:Y:S02]  /*34a0*/  FSETP.GEU.AND P4, PT, R22, -126, PT ;  /* 0xc2fc00001600780b */ /* 0x000fe40003f8e000 */
[----:B------:R-:W-:-:S04]  /*34b0*/  @!P2 FMUL R27, R27, 0.5 ;  /* 0x3f0000001b1ba820 */ /* 0x000fc80000400000 */
[----:B------:R2:W4:Y:S01]  /*34c0*/  MUFU.EX2 R30, R26 ;  /* 0x0000001a001e7308 */ /* 0x0005220000000800 */
[----:B-1----:R-:W-:Y:S01]  /*34d0*/  @!P5 FMUL R18, R18, R18 ;  /* 0x000000121212d220 */ /* 0x002fe20000400000 */
[----:B------:R-:W-:-:S05]  /*34e0*/  FSETP.GEU.AND P5, PT, R40, -126, PT ;  /* 0xc2fc00002800780b */ /* 0x000fca0003fae000 */
[----:B------:R-:W-:Y:S01]  /*34f0*/  @!P4 FMUL R22, R22, 0.5 ;  /* 0x3f0000001616c820 */ /* 0x000fe20000400000 */
[----:B------:R-:W1:Y:S01]  /*3500*/  MUFU.EX2 R31, R27 ;  /* 0x0000001b001f7308 */ /* 0x000e620000000800 */
[----:B--2---:R-:W-:Y:S01]  /*3510*/  FFMA R26, R35, UR25, -R21 ;  /* 0x00000019231a7c23 */ /* 0x004fe20008000815 */
[----:B---3--:R-:W-:Y:S01]  /*3520*/  @!P6 FMUL R3, R3, R3 ;  /* 0x000000030303e220 */ /* 0x008fe20000400000 */
[----:B------:R-:W-:-:S04]  /*3530*/  FSETP.GEU.AND P6, PT, R23, -126, PT ;  /* 0xc2fc00001700780b */ /* 0x000fc80003fce000 */
[----:B------:R-:W-:Y:S01]  /*3540*/  @!P5 FMUL R40, R40, 0.5 ;  /* 0x3f0000002828d820 */ /* 0x000fe20000400000 */
[----:B------:R2:W3:Y:S01]  /*3550*/  MUFU.EX2 R34, R22 ;  /* 0x0000001600227308 */ /* 0x0004e20000000800 */
[----:B----4-:R-:W-:Y:S01]  /*3560*/  @!P3 FMUL R30, R30, R30 ;  /* 0x0000001e1e1eb220 */ /* 0x010fe20000400000 */
[----:B------:R-:W-:-:S06]  /*3570*/  FSETP.GEU.AND P3, PT, R26, -126, PT ;  /* 0xc2fc00001a00780b */ /* 0x000fcc0003f6e000 */
[----:B------:R-:W-:Y:S01]  /*3580*/  @!P6 FMUL R23, R23, 0.5 ;  /* 0x3f0000001717e820 */ /* 0x000fe20000400000 */
[----:B--2---:R-:W-:Y:S01]  /*3590*/  FFMA R22, R39, UR25, -R21 ;  /* 0x0000001927167c23 */ /* 0x004fe20008000815 */
[----:B-1----:R-:W-:Y:S01]  /*35a0*/  @!P2 FMUL R31, R31, R31 ;  /* 0x0000001f1f1fa220 */ /* 0x002fe20000400000 */
[----:B------:R-:W-:Y:S01]  /*35b0*/  FSETP.GEU.AND P2, PT, R38, -126, PT ;  /* 0xc2fc00002600780b */ /* 0x000fe20003f4e000 */
[----:B------:R1:W2:Y:S03]  /*35c0*/  MUFU.EX2 R35, R23 ;  /* 0x0000001700237308 */ /* 0x0002a60000000800 */
[----:B------:R-:W-:Y:S01]  /*35d0*/  @!P3 FMUL R26, R26, 0.5 ;  /* 0x3f0000001a1ab820 */ /* 0x000fe20000400000 */
[----:B------:R-:W-:Y:S01]  /*35e0*/  F2FP.BF16.F32.PACK_AB R25, R31, R30 ;  /* 0x0000001e1f19723e */ /* 0x000fe200000010ff */
[----:B---3--:R-:W-:Y:S01]  /*35f0*/  @!P4 FMUL R34, R34, R34 ;  /* 0x000000222222c220 */ /* 0x008fe20000400000 */
[----:B------:R-:W-:-:S02]  /*3600*/  FSETP.GEU.AND P4, PT, R22, -126, PT ;  /* 0xc2fc00001600780b */ /* 0x000fc40003f8e000 */
[----:B------:R-:W3:Y:S01]  /*3610*/  MUFU.EX2 R40, R40 ;  /* 0x0000002800287308 */ /* 0x000ee20000000800 */
[----:B-1----:R-:W-:Y:S01]  /*3620*/  FFMA R23, R43, UR25, -R21 ;  /* 0x000000192b177c23 */ /* 0x002fe20008000815 */
[----:B------:R-:W-:Y:S02]  /*3630*/  FADD R21, R29, R14 ;  /* 0x0000000e1d157221 */ /* 0x000fe40000000000 */
[----:B------:R-:W-:-:S04]  /*3640*/  @!P2 FMUL R38, R38, 0.5 ;  /* 0x3f0000002626a820 */ /* 0x000fc80000400000 */
[----:B------:R1:W4:Y:S01]  /*3650*/  MUFU.EX2 R39, R26 ;  /* 0x0000001a00277308 */ /* 0x0003220000000800 */
[----:B--2---:R-:W-:Y:S01]  /*3660*/  @!P6 FMUL R35, R35, R35 ;  /* 0x000000232323e220 */ /* 0x004fe20000400000 */
[----:B------:R-:W-:Y:S01]  /*3670*/  FSETP.GEU.AND P6, PT, R42, -126, PT ;  /* 0xc2fc00002a00780b */ /* 0x000fe20003fce000 */
[----:B------:R-:W-:-:S05]  /*3680*/  @!P4 FMUL R22, R22, 0.5 ;  /* 0x3f0000001616c820 */ /* 0x000fca0000400000 */
[----:B------:R-:W2:Y:S01]  /*3690*/  MUFU.EX2 R38, R38 ;  /* 0x0000002600267308 */ /* 0x000ea20000000800 */
[----:B---3--:R-:W-:Y:S01]  /*36a0*/  @!P5 FMUL R40, R40, R40 ;  /* 0x000000282828d220 */ /* 0x008fe20000400000 */
[----:B------:R-:W-:Y:S01]  /*36b0*/  FSETP.GEU.AND P5, PT, R23, -126, PT ;  /* 0xc2fc00001700780b */ /* 0x000fe20003fae000 */
[----:B-1----:R-:W-:-:S04]  /*36c0*/  FADD R26, R37, R18 ;  /* 0x00000012251a7221 */ /* 0x002fc80000000000 */
[----:B------:R-:W-:Y:S01]  /*36d0*/  @!P6 FMUL R42, R42, 0.5 ;  /* 0x3f0000002a2ae820 */ /* 0x000fe20000400000 */
[----:B------:R1:W3:Y:S01]  /*36e0*/  MUFU.EX2 R41, R22 ;  /* 0x0000001600297308 */ /* 0x0002e20000000800 */
[----:B----4-:R-:W-:Y:S01]  /*36f0*/  @!P3 FMUL R39, R39, R39 ;  /* 0x000000272727b220 */ /* 0x010fe20000400000 */
[----:B------:R-:W-:Y:S01]  /*3700*/  FSETP.GEU.AND P3, PT, R46, -126, PT ;  /* 0xc2fc00002e00780b */ /* 0x000fe20003f6e000 */
[----:B------:R-:W-:-:S04]  /*3710*/  FADD R26, R21, R26 ;  /* 0x0000001a151a7221 */ /* 0x000fc80000000000 */
[----:B------:R-:W-:Y:S01]  /*3720*/  @!P5 FMUL R23, R23, 0.5 ;  /* 0x3f0000001717d820 */ /* 0x000fe20000400000 */
[----:B------:R-:W4:Y:S01]  /*3730*/  MUFU.EX2 R43, R42 ;  /* 0x0000002a002b7308 */ /* 0x000f220000000800 */
[----:B--2---:R-:W-:Y:S01]  /*3740*/  @!P2 FMUL R38, R38, R38 ;  /* 0x000000262626a220 */ /* 0x004fe20000400000 */
[----:B------:R-:W-:Y:S01]  /*3750*/  FSETP.GEU.AND P2, PT, R47, -126, PT ;  /* 0xc2fc00002f00780b */ /* 0x000fe20003f4e000 */
[----:B-1----:R-:W-:-:S04]  /*3760*/  FADD R22, R32, R19 ;  /* 0x0000001320167221 */ /* 0x002fc80000000000 */
[----:B------:R-:W-:Y:S01]  /*3770*/  @!P3 FMUL R46, R46, 0.5 ;  /* 0x3f0000002e2eb820 */ /* 0x000fe20000400000 */
[----:B------:R1:W2:Y:S01]  /*3780*/  MUFU.EX2 R44, R23 ;  /* 0x00000017002c7308 */ /* 0x0002a20000000800 */
[----:B---3--:R-:W-:Y:S01]  /*3790*/  @!P4 FMUL R41, R41, R41 ;  /* 0x000000292929c220 */ /* 0x008fe20000400000 */
[----:B------:R-:W-:Y:S01]  /*37a0*/  FSETP.GEU.AND P4, PT, R50, -126, PT ;  /* 0xc2fc00003200780b */ /* 0x000fe20003f8e000 */
[----:B------:R-:W-:-:S04]  /*37b0*/  FADD R13, R13, R22 ;  /* 0x000000160d0d7221 */ /* 0x000fc80000000000 */
[----:B------:R-:W-:Y:S01]  /*37c0*/  @!P2 FMUL R47, R47, 0.5 ;  /* 0x3f0000002f2fa820 */ /* 0x000fe20000400000 */
[----:B------:R-:W3:Y:S01]  /*37d0*/  MUFU.EX2 R45, R46 ;  /* 0x0000002e002d7308 */ /* 0x000ee20000000800 */
[----:B----4-:R-:W-:Y:S01]  /*37e0*/  @!P6 FMUL R43, R43, R43 ;  /* 0x0000002b2b2be220 */ /* 0x010fe20000400000 */
[----:B------:R-:W-:Y:S01]  /*37f0*/  FSETP.GEU.AND P6, PT, R51, -126, PT ;  /* 0xc2fc00003300780b */ /* 0x000fe20003fce000 */
[----:B-1----:R-:W-:-:S04]  /*3800*/  FADD R23, R36, R3 ;  /* 0x0000000324177221 */ /* 0x002fc80000000000 */
[----:B------:R-:W-:Y:S01]  /*3810*/  @!P4 FMUL R50, R50, 0.5 ;  /* 0x3f0000003232c820 */ /* 0x000fe20000400000 */
[----:B------:R-:W1:Y:S01]  /*3820*/  MUFU.EX2 R42, R47 ;  /* 0x0000002f002a7308 */ /* 0x000e620000000800 */
[----:B--2---:R-:W-:Y:S01]  /*3830*/  @!P5 FMUL R44, R44, R44 ;  /* 0x0000002c2c2cd220 */ /* 0x004fe20000400000 */
[----:B------:R-:W-:-:S03]  /*3840*/  FSETP.GEU.AND P5, PT, R54, -126, PT ;  /* 0xc2fc00003600780b */ /* 0x000fc60003fae000 */
[----:B------:R-:W-:Y:S01]  /*3850*/  FADD R21, R31, R44 ;  /* 0x0000002c1f157221 */ /* 0x000fe20000000000 */
[----:B------:R-:W-:Y:S01]  /*3860*/  F2FP.BF16.F32.PACK_AB R31, R41, R38 ;  /* 0x00000026291f723e */ /* 0x000fe200000010ff */
[----:B------:R-:W-:Y:S01]  /*3870*/  @!P6 FMUL R51, R51, 0.5 ;  /* 0x3f0000003333e820 */ /* 0x000fe20000400000 */
[----:B------:R2:W4:Y:S01]  /*3880*/  MUFU.EX2 R49, R50 ;  /* 0x0000003200317308 */ /* 0x0005220000000800 */
[----:B---3--:R-:W-:Y:S01]  /*3890*/  @!P3 FMUL R45, R45, R45 ;  /* 0x0000002d2d2db220 */ /* 0x008fe20000400000 */
[----:B------:R-:W-:-:S03]  /*38a0*/  FSETP.GEU.AND P3, PT, R55, -126, PT ;  /* 0xc2fc00003700780b */ /* 0x000fc60003f6e000 */
[----:B------:R-:W-:Y:S02]  /*38b0*/  FADD R22, R34, R45 ;  /* 0x0000002d22167221 */ /* 0x000fe40000000000 */
[----:B------:R-:W-:Y:S01]  /*38c0*/  @!P5 FMUL R54, R54, 0.5 ;  /* 0x3f0000003636d820 */ /* 0x000fe20000400000 */
[----:B------:R3:W5:Y:S01]  /*38d0*/  MUFU.EX2 R46, R51 ;  /* 0x00000033002e7308 */ /* 0x0007620000000800 */
[----:B--2---:R-:W-:Y:S01]  /*38e0*/  FMUL R50, R20, UR25 ;  /* 0x0000001914327c20 */ /* 0x004fe20008400000 */
[----:B-1----:R-:W-:Y:S01]  /*38f0*/  @!P2 FMUL R42, R42, R42 ;  /* 0x0000002a2a2aa220 */ /* 0x002fe20000400000 */
[----:B------:R-:W-:Y:S01]  /*3900*/  FSETP.GEU.AND P2, PT, R10, -126, PT ;  /* 0xc2fc00000a00780b */ /* 0x000fe20003f4e000 */
[----:B------:R-:W-:-:S03]  /*3910*/  FADD R20, R33, R16 ;  /* 0x0000001021147221 */ /* 0x000fc60000000000 */
[----:B------:R-:W-:Y:S01]  /*3920*/  @!P3 FMUL R55, R55, 0.5 ;  /* 0x3f0000003737b820 */ /* 0x000fe20000400000 */
[----:B------:R-:W1:Y:S01]  /*3930*/  MUFU.EX2 R47, R54 ;  /* 0x00000036002f7308 */ /* 0x000e620000000800 */
[----:B----4-:R-:W-:Y:S01]  /*3940*/  @!P4 FMUL R49, R49, R49 ;  /* 0x000000313131c220 */ /* 0x010fe20000400000 */
[----:B------:R-:W-:Y:S01]  /*3950*/  FSETP.GEU.AND P4, PT, R50, -126, PT ;  /* 0xc2fc00003200780b */ /* 0x000fe20003f8e000 */
[----:B------:R-:W-:Y:S01]  /*3960*/  FADD R27, R11, R20 ;  /* 0x000000140b1b7221 */ /* 0x000fe20000000000 */
[----:B------:R-:W-:Y:S01]  /*3970*/  FADD R20, R28, R17 ;  /* 0x000000111c147221 */ /* 0x000fe20000000000 */
[----:B---3--:R-:W-:Y:S02]  /*3980*/  FADD R51, R40, R49 ;  /* 0x0000003128337221 */ /* 0x008fe40000000000 */
[----:B------:R-:W-:Y:S01]  /*3990*/  FADD R26, R27, R26 ;  /* 0x0000001a1b1a7221 */ /* 0x000fe20000000000 */
[----:B------:R-:W2:Y:S01]  /*39a0*/  MUFU.EX2 R48, R55 ;  /* 0x0000003700307308 */ /* 0x000ea20000000800 */
[----:B------:R-:W-:Y:S01]  /*39b0*/  @!P2 FMUL R10, R10, 0.5 ;  /* 0x3f0000000a0aa820 */ /* 0x000fe20000400000 */
[----:B-----5:R-:W-:Y:S01]  /*39c0*/  @!P6 FMUL R46, R46, R46 ;  /* 0x0000002e2e2ee220 */ /* 0x020fe20000400000 */
[----:B------:R-:W-:Y:S01]  /*39d0*/  FADD R20, R20, R23 ;  /* 0x0000001714147221 */ /* 0x000fe20000000000 */
[C---:B------:R-:W-:Y:S01]  /*39e0*/  FADD R23, R35.reuse, R42 ;  /* 0x0000002a23177221 */ /* 0x040fe20000000000 */
[----:B------:R-:W-:Y:S01]  /*39f0*/  F2FP.BF16.F32.PACK_AB R27, R35, R34 ;  /* 0x00000022231b723e */ /* 0x000fe200000010ff */
[----:B------:R-:W-:Y:S01]  /*3a00*/  FADD R52, R39, R46 ;  /* 0x0000002e27347221 */ /* 0x000fe20000000000 */
[----:B------:R-:W-:Y:S01]  /*3a10*/  @!P4 FMUL R50, R50, 0.5 ;  /* 0x3f0000003232c820 */ /* 0x000fe20000400000 */
[----:B------:R3:W4:Y:S01]  /*3a20*/  MUFU.EX2 R11, R10 ;  /* 0x0000000a000b7308 */ /* 0x0007220000000800 */
[----:B-1----:R-:W-:Y:S01]  /*3a30*/  @!P5 FMUL R47, R47, R47 ;  /* 0x0000002f2f2fd220 */ /* 0x002fe20000400000 */
[----:B------:R-:W-:Y:S01]  /*3a40*/  FADD R21, R21, R52 ;  /* 0x0000003415157221 */ /* 0x000fe20000000000 */
[----:B------:R-:W-:Y:S01]  /*3a50*/  FADD R13, R13, R20 ;  /* 0x000000140d0d7221 */ /* 0x000fe20000000000 */
[----:B------:R-:W-:Y:S01]  /*3a60*/  F2FP.BF16.F32.PACK_AB R34, R14, R17 ;  /* 0x000000110e22723e */ /* 0x000fe200000010ff */
[----:B------:R-:W-:Y:S01]  /*3a70*/  FADD R53, R38, R47 ;  /* 0x0000002f26357221 */ /* 0x000fe20000000000 */
[----:B------:R-:W-:Y:S01]  /*3a80*/  F2FP.BF16.F32.PACK_AB R35, R42, R45 ;  /* 0x0000002d2a23723e */ /* 0x000fe200000010ff */
[----:B------:R-:W-:Y:S01]  /*3a90*/  FADD R26, R13, R26 ;  /* 0x0000001a0d1a7221 */ /* 0x000fe20000000000 */
[----:B------:R-:W1:Y:S01]  /*3aa0*/  MUFU.EX2 R50, R50 ;  /* 0x0000003200327308 */ /* 0x000e620000000800 */
[----:B--2---:R-:W-:Y:S01]  /*3ab0*/  @!P3 FMUL R48, R48, R48 ;  /* 0x000000303030b220 */ /* 0x004fe20000400000 */
[----:B---3--:R-:W-:Y:S01]  /*3ac0*/  FADD R10, R30, R43 ;  /* 0x0000002b1e0a7221 */ /* 0x008fe20000000000 */
[----:B------:R-:W-:Y:S01]  /*3ad0*/  FADD R53, R22, R53 ;  /* 0x0000003516357221 */ /* 0x000fe20000000000 */
[----:B------:R-:W-:Y:S01]  /*3ae0*/  F2FP.BF16.F32.PACK_AB R30, R37, R36 ;  /* 0x00000024251e723e */ /* 0x000fe200000010ff */
[----:B------:R-:W-:Y:S01]  /*3af0*/  FADD R54, R41, R48 ;  /* 0x0000003029367221 */ /* 0x000fe20000000000 */
[----:B------:R-:W-:Y:S01]  /*3b00*/  FADD R10, R10, R51 ;  /* 0x000000330a0a7221 */ /* 0x000fe20000000000 */
[----:B------:R-:W-:-:S02]  /*3b10*/  F2FP.BF16.F32.PACK_AB R36, R16, R19 ;  /* 0x000000131024723e */ /* 0x000fc400000010ff */
[----:B------:R-:W-:Y:S01]  /*3b20*/  FADD R54, R23, R54 ;  /* 0x0000003617367221 */ /* 0x000fe20000000000 */
[----:B------:R-:W-:Y:S01]  /*3b30*/  FADD R10, R10, R53 ;  /* 0x000000350a0a7221 */ /* 0x000fe20000000000 */
[----:B----4-:R-:W-:Y:S01]  /*3b40*/  @!P2 FMUL R11, R11, R11 ;  /* 0x0000000b0b0ba220 */ /* 0x010fe20000400000 */
[----:B------:R-:W-:Y:S01]  /*3b50*/  F2FP.BF16.F32.PACK_AB R37, R46, R49 ;  /* 0x000000312e25723e */ /* 0x000fe200000010ff */
[----:B------:R-:W-:Y:S01]  /*3b60*/  FADD R21, R21, R54 ;  /* 0x0000003615157221 */ /* 0x000fe20000000000 */
[----:B------:R-:W-:Y:S01]  /*3b70*/  F2FP.BF16.F32.PACK_AB R38, R18, R3 ;  /* 0x000000031226723e */ /* 0x000fe200000010ff */
[----:B------:R-:W-:Y:S01]  /*3b80*/  FFMA R6, R11, R6, R26 ;  /* 0x000000060b067223 */ /* 0x000fe2000000001a */
[----:B------:R-:W-:Y:S01]  /*3b90*/  F2FP.BF16.F32.PACK_AB R26, R29, R28 ;  /* 0x0000001c1d1a723e */ /* 0x000fe200000010ff */
[----:B------:R-:W-:Y:S01]  /*3ba0*/  FADD R21, R10, R21 ;  /* 0x000000150a157221 */ /* 0x000fe20000000000 */
[----:B------:R-:W-:Y:S01]  /*3bb0*/  SHF.L.U32 R10, R88, 0x1f, RZ ;  /* 0x0000001f580a7819 */ /* 0x000fe200000006ff */
[----:B-1----:R-:W-:Y:S01]  /*3bc0*/  @!P4 FMUL R50, R50, R50 ;  /* 0x000000323232c220 */ /* 0x002fe20000400000 */
[----:B------:R-:W-:Y:S01]  /*3bd0*/  F2FP.BF16.F32.PACK_AB R28, R33, R32 ;  /* 0x00000020211c723e */ /* 0x000fe200000010ff */
[----:B------:R-:W-:Y:S01]  /*3be0*/  FMUL R56, R56, R11 ;  /* 0x0000000b38387220 */ /* 0x000fe20000400000 */
[----:B------:R1:W2:Y:S01]  /*3bf0*/  SYNCS.PHASECHK.TRANS64.TRYWAIT P2, [UR6+0xe000], R10 ;  /* 0x00e0000aff0075a7 */ /* 0x0002a20008040146 */
[----:B------:R-:W-:Y:S01]  /*3c00*/  FFMA R7, R50, R7, R21 ;  /* 0x0000000732077223 */ /* 0x000fe20000000015 */
[-C--:B------:R-:W-:Y:S01]  /*3c10*/  FMUL R57, R57, R11.reuse ;  /* 0x0000000b39397220 */ /* 0x080fe20000400000 */
        /* <DEDUP_REMOVED lines=13> */
[----:B------:R-:W-:Y:S01]  /*3cf0*/  FMUL R85, R85, R11 ;  /* 0x0000000b55557220 */ /* 0x000fe20000400000 */
        /* <DEDUP_REMOVED lines=16> */
[----:B------:R-:W-:-:S02]  /*3e00*/  F2FP.BF16.F32.PACK_AB R29, R39, R40 ;  /* 0x00000028271d723e */ /* 0x000fc400000010ff */
[----:B------:R-:W-:Y:S02]  /*3e10*/  F2FP.BF16.F32.PACK_AB R32, R12, R15 ;  /* 0x0000000f0c20723e */ /* 0x000fe400000010ff */
[----:B------:R-:W-:Y:S01]  /*3e20*/  F2FP.BF16.F32.PACK_AB R33, R44, R43 ;  /* 0x0000002b2c21723e */ /* 0x000fe200000010ff */
[----:B-1----:R-:W-:Y:S06]  /*3e30*/  @!P0 BRA `(.L_x_27) ;  /* 0x0000000000048947 */ /* 0x002fec0003800000 */
[----:B------:R-:W-:Y:S01]  /*3e40*/  BPT.TRAP 0x1 ;  /* 0x000000040000795c */ /* 0x000fe20000300000 */
.L_x_27:
[----:B--2---:R-:W-:Y:S05]  /*3e50*/  @P2 BRA `(.L_x_28) ;  /* 0x0000000000082947 */ /* 0x004fea0003800000 */
[----:B------:R-:W1:Y:S02]  /*3e60*/  SYNCS.PHASECHK.TRANS64.TRYWAIT P2, [UR6+0xe000], R10 ;  /* 0x00e0000aff0075a7 */ /* 0x000e640008040146 */
[----:B-1----:R-:W-:Y:S05]  /*3e70*/  @!P2 BRA `(.L_x_29) ;  /* 0x0000004400e4a947 */ /* 0x002fea0003800000 */
.L_x_28:
[----:B------:R-:W-:Y:S01]  /*3e80*/  ULEA UR6, UR24, UR20, 0x9 ;  /* 0x0000001418067291 */ /* 0x000fe2000f8e483f */
[----:B------:R-:W-:Y:S01]  /*3e90*/  WARPGROUP.ARRIVE ;  /* 0x00000000000079c5 */ /* 0x000fe20000000000 */
[----:B------:R-:W-:Y:S01]  /*3ea0*/  UMOV UR7, 0x40000040 ;  /* 0x4000004000077882 */ /* 0x000fe20000000000 */
[----:B------:R-:W-:Y:S01]  /*3eb0*/  UMOV UR11, 0x40000040 ;  /* 0x40000040000b7882 */ /* 0x000fe20000000000 */
[----:B------:R-:W-:Y:S01]  /*3ec0*/  UIADD3 UR10, UR6, 0x80, URZ ;  /* 0x00000080060a7890 */ /* 0x000fe2000fffe03f */
[----:B------:R-:W-:-:S04]  /*3ed0*/  F2FP.BF16.F32.PACK_AB R39, R48, R47 ;  /* 0x0000002f3027723e */ /* 0x000fc800000010ff */
[----:B------:R-:W-:Y:S01]  /*3ee0*/  HGMMA.64x64x16.F32.BF16 R56, R24, gdesc[UR4].tnspB, R56, gsb0 ;  /* 0x40e0000418387df0 */ /* 0x000fe20008001838 */
[----:B------:R-:W-:Y:S02]  /*3ef0*/  UMOV UR7, 0x40000040 ;  /* 0x4000004000077882 */ /* 0x000fe40000000000 */
[----:B------:R-:W-:Y:S02]  /*3f00*/  WARPGROUP.DEPBAR.LE gsb0, 0x0 ;  /* 0x00008000000079c5 */ /* 0x000fe40000010000 */
[----:B------:R-:W-:-:S06]  /*3f10*/  WARPGROUP.ARRIVE ;  /* 0x00000000000079c5 */ /* 0x000fcc0000000000 */
[----:B------:R-:W-:Y:S01]  /*3f20*/  HGMMA.64x64x16.F32.BF16 R56, R28, gdesc[UR8].tnspB, R56, gsb0 ;  /* 0x40e000081c387df0 */ /* 0x000fe20008001838 */
[----:B------:R-:W-:Y:S01]  /*3f30*/  UIADD3 UR10, UR6, 0x100, URZ ;  /* 0x00000100060a7890 */ /* 0x000fe2000fffe03f */
[----:B------:R-:W-:Y:S01]  /*3f40*/  UMOV UR11, 0x40000040 ;  /* 0x40000040000b7882 */ /* 0x000fe20000000000 */
[----:B------:R-:W-:Y:S01]  /*3f50*/  UIADD3 UR6, UR6, 0x180, URZ ;  /* 0x0000018006067890 */ /* 0x000fe2000fffe03f */
[----:B------:R-:W-:Y:S02]  /*3f60*/  WARPGROUP.DEPBAR.LE gsb0, 0x0 ;  /* 0x00008000000079c5 */ /* 0x000fe40000010000 */
[----:B------:R-:W-:-:S06]  /*3f70*/  WARPGROUP.ARRIVE ;  /* 0x00000000000079c5 */ /* 0x000fcc0000000000 */
[----:B------:R-:W-:Y:S03]  /*3f80*/  HGMMA.64x64x16.F32.BF16 R56, R32, gdesc[UR8].tnspB, R56, gsb0 ;  /* 0x40e0000820387df0 */ /* 0x000fe60008001838 */
[----:B------:R-:W-:Y:S02]  /*3f90*/  WARPGROUP.DEPBAR.LE gsb0, 0x0 ;  /* 0x00008000000079c5 */ /* 0x000fe40000010000 */
[----:B------:R-:W-:-:S06]  /*3fa0*/  WARPGROUP.ARRIVE ;  /* 0x00000000000079c5 */ /* 0x000fcc0000000000 */
[----:B------:R-:W-:Y:S03]  /*3fb0*/  HGMMA.64x64x16.F32.BF16 R56, R36, gdesc[UR4].tnspB, R56, gsb0 ;  /* 0x40e0000424387df0 */ /* 0x000fe60008001838 */
[----:B------:R-:W-:Y:S02]  /*3fc0*/  WARPGROUP.DEPBAR.LE gsb0, 0x0 ;  /* 0x00008000000079c5 */ /* 0x000fe40000010000 */
[----:B------:R-:W-:Y:S05]  /*3fd0*/  @!P0 BRA `(.L_x_30) ;  /* 0x0000000000048947 */ /* 0x000fea0003800000 */
[----:B------:R-:W-:Y:S01]  /*3fe0*/  BPT.TRAP 0x1 ;  /* 0x000000040000795c */ /* 0x000fe20000300000 */
.L_x_30:
[----:B------:R-:W-:-:S04]  /*3ff0*/  ULEA UR6, UR21, UR36, 0x3 ;  /* 0x0000002415067291 */ /* 0x000fc8000f8e183f */
[----:B------:R-:W-:-:S04]  /*4000*/  UIADD3 UR6, UR6, 0xe028, URZ ;  /* 0x0000e02806067890 */ /* 0x000fc8000fffe03f */
[----:B------:R-:W-:-:S09]  /*4010*/  UPRMT UR6, URZ, 0x654, UR6 ;  /* 0x000006543f067896 */ /* 0x000fd20008000006 */
[----:B------:R-:W-:Y:S01]  /*4020*/  SYNCS.ARRIVE.TRANS64.RED.A1T0 RZ, [UR6], RZ ;  /* 0x000000ffffff79a7 */ /* 0x000fe20008100406 */
[----:B------:R-:W-:Y:S05]  /*4030*/  @P1 BRA `(.L_x_31) ;  /* 0x0000000000041947 */ /* 0x000fea0003800000 */
[----:B------:R-:W-:Y:S01]  /*4040*/  BPT.TRAP 0x1 ;  /* 0x000000040000795c */ /* 0x000fe20000300000 */
.L_x_31:
[----:B------:R-:W-:-:S04]  /*4050*/  UIADD3 UR21, UR21, 0x1, URZ ;  /* 0x0000000115157890 */ /* 0x000fc8000fffe03f */
[----:B------:R-:W-:-:S04]  /*4060*/  UISETP.NE.AND UP0, UPT, UR21, 0x5, UPT ;  /* 0x000000051500788c */ /* 0x000fc8000bf05270 */
[----:B------:R-:W-:Y:S01]  /*4070*/  USEL UR21, UR21, URZ, UP0 ;  /* 0x0000003f15157287 */ /* 0x000fe20008000000 */
[----:B------:R-:W-:Y:S11]  /*4080*/  @!P0 BRA `(.L_x_32) ;  /* 0x0000000000048947 */ /* 0x000ff60003800000 */
[----:B------:R-:W-:Y:S01]  /*4090*/  BPT.TRAP 0x1 ;  /* 0x000000040000795c */ /* 0x000fe20000300000 */
.L_x_32:
[----:B------:R-:W-:-:S04]  /*40a0*/  ULEA UR6, UR21, UR36, 0x3 ;  /* 0x0000002415067291 */ /* 0x000fc8000f8e183f */
[----:B------:R-:W-:-:S04]  /*40b0*/  UIADD3 UR6, UR6, 0xe028, URZ ;  /* 0x0000e02806067890 */ /* 0x000fc8000fffe03f */
[----:B------:R-:W-:-:S09]  /*40c0*/  UPRMT UR6, URZ, 0x654, UR6 ;  /* 0x000006543f067896 */ /* 0x000fd20008000006 */
[----:B------:R-:W-:Y:S01]  /*40d0*/  SYNCS.ARRIVE.TRANS64.RED.A1T0 RZ, [UR6], RZ ;  /* 0x000000ffffff79a7 */ /* 0x000fe20008100406 */
[----:B------:R-:W-:Y:S05]  /*40e0*/  @P1 BRA `(.L_x_33) ;  /* 0x0000000000041947 */ /* 0x000fea0003800000 */
[----:B------:R-:W-:Y:S01]  /*40f0*/  BPT.TRAP 0x1 ;  /* 0x000000040000795c */ /* 0x000fe20000300000 */
.L_x_33:
[----:B------:R-:W-:Y:S01]  /*4100*/  UIADD3 UR24, UR24, 0x1, URZ ;  /* 0x0000000118187890 */ /* 0x000fe2000fffe03f */
[----:B------:R-:W-:Y:S01]  /*4110*/  ISETP.GT.AND P2, PT, R9, 0x1, PT ;  /* 0x000000010900780c */ /* 0x000fe20003f44270 */
[----:B------:R-:W-:Y:S01]  /*4120*/  UIADD3 UR21, UR21, 0x1, URZ ;  /* 0x0000000115157890 */ /* 0x000fe2000fffe03f */
[----:B------:R-:W-:Y:S01]  /*4130*/  VIADD R5, R5, 0x40 ;  /* 0x0000004005057836 */ /* 0x000fe20000000000 */
[----:B------:R-:W-:Y:S01]  /*4140*/  UISETP.NE.AND UP2, UPT, UR24, 0x5, UPT ;  /* 0x000000051800788c */ /* 0x000fe2000bf45270 */
[----:B-1----:R-:W-:Y:S01]  /*4150*/  IADD3 R3, R9, -0x1, RZ ;  /* 0xffffffff09037810 */ /* 0x002fe20007ffe0ff */
[----:B------:R-:W-:Y:S01]  /*4160*/  UISETP.NE.AND UP0, UPT, UR21, 0x5, UPT ;  /* 0x000000051500788c */ /* 0x000fe2000bf05270 */
[----:B------:R-:W-:Y:S01]  /*4170*/  IMAD.MOV.U32 R11, RZ, RZ, R4 ;  /* 0x000000ffff0b7224 */ /* 0x000fe200078e0004 */
[----:B------:R-:W-:Y:S01]  /*4180*/  USEL UR6, URZ, 0x1, UP2 ;  /* 0x000000013f067887 */ /* 0x000fe20009000000 */
[----:B------:R-:W-:Y:S01]  /*4190*/  IMAD.MOV.U32 R13, RZ, RZ, R8 ;  /* 0x000000ffff0d7224 */ /* 0x000fe200078e0008 */
[----:B------:R-:W-:-:S02]  /*41a0*/  USEL UR21, UR21, URZ, UP0 ;  /* 0x0000003f15157287 */ /* 0x000fc40008000000 */
[----:B------:R-:W-:Y:S02]  /*41b0*/  USEL UR24, UR24, URZ, UP2 ;  /* 0x0000003f18187287 */ /* 0x000fe40009000000 */
[----:B------:R-:W-:Y:S01]  /*41c0*/  LOP3.LUT R10, R88, UR6, RZ, 0x3c, !PT ;  /* 0x00000006580a7c12 */ /* 0x000fe2000f8e3cff */
[----:B------:R-:W-:Y:S09]  /*41d0*/  @P2 BRA `(.L_x_34) ;  /* 0xffffffe400d82947 */ /* 0x000ff2000383ffff */
.L_x_23:
[----:B------:R-:W-:-:S13]  /*41e0*/  ISETP.GE.AND P2, PT, R9, RZ, PT ;  /* 0x000000ff0900720c */ /* 0x000fda0003f46270 */
[----:B------:R-:W-:Y:S05]  /*41f0*/  @!P2 BRA `(.L_x_35) ;  /* 0x0000001c006ca947 */ /* 0x000fea0003800000 */
[----:B------:R-:W-:Y:S01]  /*4200*/  IADD3 R3, R9, 0x1, RZ ;  /* 0x0000000109037810 */ /* 0x000fe20007ffe0ff */
[----:B------:R-:W-:Y:S01]  /*4210*/  IMAD.MOV.U32 R11, RZ, RZ, R4 ;  /* 0x000000ffff0b7224 */ /* 0x000fe200078e0004 */
[----:B------:R-:W-:Y:S01]  /*4220*/  ULDC UR25, c[0x0][0x604] ;  /* 0x0001810000197ab9 */ /* 0x000fe20000000800 */
[----:B------:R-:W-:-:S07]  /*4230*/  IMAD.MOV.U32 R12, RZ, RZ, R8 ;  /* 0x000000ffff0c7224 */ /* 0x000fce00078e0008 */
.L_x_46:
[----:B------:R-:W-:Y:S05]  /*4240*/  @!P0 BRA `(.L_x_36) ;  /* 0x0000000000048947 */ /* 0x000fea0003800000 */
[----:B------:R-:W-:Y:S01]  /*4250*/  BPT.TRAP 0x1 ;  /* 0x000000040000795c */ /* 0x000fe20000300000 */
.L_x_36:
[----:B------:R-:W-:Y:S01]  /*4260*/  ULEA UR6, UR24, UR36, 0x3 ;  /* 0x0000002418067291 */ /* 0x000fe2000f8e183f */
[----:B------:R-:W-:-:S08]  /*4270*/  SHF.L.U32 R4, R10, 0x1f, RZ ;  /* 0x0000001f0a047819 */ /* 0x000fd000000006ff */
[----:B------:R-:W1:Y:S02]  /*4280*/  SYNCS.PHASECHK.TRANS64.TRYWAIT P2, [UR6+0xe000], R4 ;  /* 0x00e00004ff0075a7 */ /* 0x000e640008040146 */
[----:B-1----:R-:W-:Y:S05]  /*4290*/  @!P2 BRA `(.L_x_37) ;  /* 0x0000004000f4a947 */ /* 0x002fea0003800000 */
.L_x_106:
        /* <DEDUP_REMOVED lines=14> */
[----:B-1----:R-:W-:Y:S01]  /*4380*/  LOP3.LUT R9, R10, UR6, RZ, 0x3c, !PT ;  /* 0x000000060a097c12 */ /* 0x002fe2000f8e3cff */
        /* <DEDUP_REMOVED lines=12> */
.L_x_38:
[C---:B------:R-:W-:Y:S01]  /*4450*/  IADD3 R13, R5.reuse, 0x1, RZ ;  /* 0x00000001050d7810 */ /* 0x040fe20007ffe0ff */
[C---:B------:R-:W-:Y:S01]  /*4460*/  VIADD R15, R5.reuse, 0x8 ;  /* 0x00000008050f7836 */ /* 0x040fe20000000000 */
[C---:B------:R-:W-:Y:S01]  /*4470*/  ISETP.GE.AND P2, PT, R0.reuse, R5, PT ;  /* 0x000000050000720c */ /* 0x040fe20003f46270 */
[C---:B------:R-:W-:Y:S01]  /*4480*/  VIADD R17, R5.reuse, 0x9 ;  /* 0x0000000905117836 */ /* 0x040fe20000000000 */
[----:B------:R-:W-:Y:S01]  /*4490*/  ISETP.GE.AND P3, PT, R0, R13, PT ;  /* 0x0000000d0000720c */ /* 0x000fe20003f66270 */
[C---:B------:R-:W-:Y:S01]  /*44a0*/  VIADD R21, R5.reuse, 0x11 ;  /* 0x0000001105157836 */ /* 0x040fe20000000000 */
[----:B------:R-:W-:Y:S01]  /*44b0*/  FSEL R24, R24, -INF , P2 ;  /* 0xff80000018187808 */ /* 0x000fe20001000000 */
[C---:B------:R-:W-:Y:S01]  /*44c0*/  VIADD R93, R5.reuse, 0x21 ;  /* 0x00000021055d7836 */ /* 0x040fe20000000000 */
[----:B------:R-:W-:Y:S01]  /*44d0*/  ISETP.GE.AND P2, PT, R0, R15, PT ;  /* 0x0000000f0000720c */ /* 0x000fe20003f46270 */
[----:B------:R-:W-:Y:S01]  /*44e0*/  VIADD R97, R5, 0x29 ;  /* 0x0000002905617836 */ /* 0x000fe20000000000 */
[----:B------:R-:W-:Y:S01]  /*44f0*/  FSEL R25, R25, -INF , P3 ;  /* 0xff80000019197808 */ /* 0x000fe20001800000 */
[C---:B------:R-:W-:Y:S01]  /*4500*/  VIADD R105, R5.reuse, 0x39 ;  /* 0x0000003905697836 */ /* 0x040fe20000000000 */
[----:B------:R-:W-:Y:S01]  /*4510*/  FMNMX R4, R24, R11, !PT ;  /* 0x0000000b18047209 */ /* 0x000fe20007800000 */
[----:B------:R-:W-:Y:S01]  /*4520*/  ULEA UR6, UR24, UR36, 0x3 ;  /* 0x0000002418067291 */ /* 0x000fe2000f8e183f */
[----:B------:R-:W-:-:S02]  /*4530*/  IADD3 R19, R5, 0x10, RZ ;  /* 0x0000001005137810 */ /* 0x000fc40007ffe0ff */
[----:B------:R-:W-:Y:S02]  /*4540*/  ISETP.GE.AND P3, PT, R0, R17, PT ;  /* 0x000000110000720c */ /* 0x000fe40003f66270 */
[----:B------:R-:W-:Y:S02]  /*4550*/  FSEL R28, R28, -INF , P2 ;  /* 0xff8000001c1c7808 */ /* 0x000fe40001000000 */
[----:B------:R-:W-:Y:S02]  /*4560*/  FMNMX R23, R25, R4, !PT ;  /* 0x0000000419177209 */ /* 0x000fe40007800000 */
[----:B------:R-:W-:Y:S02]  /*4570*/  ISETP.GE.AND P2, PT, R0, R19, PT ;  /* 0x000000130000720c */ /* 0x000fe40003f46270 */
[----:B------:R-:W-:Y:S02]  /*4580*/  FSEL R29, R29, -INF , P3 ;  /* 0xff8000001d1d7808 */ /* 0x000fe40001800000 */
[----:B------:R-:W-:Y:S01]  /*4590*/  FMNMX R4, R28, R23, !PT ;  /* 0x000000171c047209 */ /* 0x000fe20007800000 */
[----:B------:R-:W-:Y:S01]  /*45a0*/  VIADD R23, R5, 0x18 ;  /* 0x0000001805177836 */ /* 0x000fe20000000000 */
[----:B------:R-:W-:-:S02]  /*45b0*/  ISETP.GE.AND P3, PT, R0, R21, PT ;  /* 0x000000150000720c */ /* 0x000fc40003f66270 */
[----:B------:R-:W-:Y:S02]  /*45c0*/  FSEL R32, R32, -INF , P2 ;  /* 0xff80000020207808 */ /* 0x000fe40001000000 */
[----:B------:R-:W-:Y:S02]  /*45d0*/  FMNMX R91, R29, R4, !PT ;  /* 0x000000041d5b7209 */ /* 0x000fe40007800000 */
[----:B------:R-:W-:Y:S02]  /*45e0*/  IADD3 R89, R5, 0x19, RZ ;  /* 0x0000001905597810 */ /* 0x000fe40007ffe0ff */
[----:B------:R-:W-:Y:S02]  /*45f0*/  ISETP.GE.AND P2, PT, R0, R23, PT ;  /* 0x000000170000720c */ /* 0x000fe40003f46270 */
[----:B------:R-:W-:Y:S02]  /*4600*/  FSEL R33, R33, -INF , P3 ;  /* 0xff80000021217808 */ /* 0x000fe40001800000 */
[----:B------:R-:W-:Y:S01]  /*4610*/  FMNMX R4, R32, R91, !PT ;  /* 0x0000005b20047209 */ /* 0x000fe20007800000 */
[----:B------:R-:W-:Y:S01]  /*4620*/  VIADD R91, R5, 0x20 ;  /* 0x00000020055b7836 */ /* 0x000fe20000000000 */
[----:B------:R-:W-:-:S02]  /*4630*/  ISETP.GE.AND P3, PT, R0, R89, PT ;  /* 0x000000590000720c */ /* 0x000fc40003f66270 */
[----:B------:R-:W-:Y:S02]  /*4640*/  FSEL R36, R36, -INF , P2 ;  /* 0xff80000024247808 */ /* 0x000fe40001000000 */
[----:B------:R-:W-:Y:S02]  /*4650*/  FMNMX R95, R33, R4, !PT ;  /* 0x00000004215f7209 */ /* 0x000fe40007800000 */
[----:B------:R-:W-:Y:S02]  /*4660*/  ISETP.GE.AND P2, PT, R0, R91, PT ;  /* 0x0000005b0000720c */ /* 0x000fe40003f46270 */
[----:B------:R-:W-:Y:S02]  /*4670*/  FSEL R37, R37, -INF , P3 ;  /* 0xff80000025257808 */ /* 0x000fe40001800000 */
[----:B------:R-:W-:Y:S02]  /*4680*/  FMNMX R4, R36, R95, !PT ;  /* 0x0000005f24047209 */ /* 0x000fe40007800000 */
        /* <DEDUP_REMOVED lines=22> */
[----:B------:R-:W-:-:S02]  /*47f0*/  ISETP.GE.AND P3, PT, R0, R105, PT ;  /* 0x000000690000720c */ /* 0x000fc40003f66270 */
[----:B------:R-:W-:Y:S02]  /*4800*/  FSEL R52, R52, -INF , P2 ;  /* 0xff80000034347808 */ /* 0x000fe40001000000 */
[----:B------:R-:W-:Y:S02]  /*4810*/  FMNMX R107, R49, R4, !PT ;  /* 0x00000004316b7209 */ /* 0x000fe40007800000 */
[----:B------:R-:W-:Y:S02]  /*4820*/  FSEL R53, R53, -INF , P3 ;  /* 0xff80000035357808 */ /* 0x000fe40001800000 */
[----:B------:R-:W-:Y:S02]  /*4830*/  FMNMX R4, R52, R107, !PT ;  /* 0x0000006b34047209 */ /* 0x000fe40007800000 */
[----:B------:R-:W-:Y:S02]  /*4840*/  ISETP.GE.AND P2, PT, R2, R5, PT ;  /* 0x000000050200720c */ /* 0x000fe40003f46270 */
[----:B------:R-:W-:-:S02]  /*4850*/  FMNMX R4, R53, R4, !PT ;  /* 0x0000000435047209 */ /* 0x000fc40007800000 */
[----:B------:R-:W-:Y:S02]  /*4860*/  ISETP.GE.AND P3, PT, R2, R13, PT ;  /* 0x0000000d0200720c */ /* 0x000fe40003f66270 */
[----:B------:R-:W-:Y:S01]  /*4870*/  FSEL R13, R26, -INF , P2 ;  /* 0xff8000001a0d7808 */ /* 0x000fe20001000000 */
[----:B------:R-:W1:Y:S01]  /*4880*/  SHFL.BFLY PT, R107, R4, 0x1, 0x1f ;  /* 0x0c201f00046b7f89 */ /* 0x000e6200000e0000 */
[C---:B------:R-:W-:Y:S02]  /*4890*/  ISETP.GE.AND P2, PT, R2.reuse, R15, PT ;  /* 0x0000000f0200720c */ /* 0x040fe40003f46270 */
[----:B------:R-:W-:Y:S02]  /*48a0*/  FSEL R27, R27, -INF , P3 ;  /* 0xff8000001b1b7808 */ /* 0x000fe40001800000 */
[----:B------:R-:W-:Y:S02]  /*48b0*/  FMNMX R10, R13, R12, !PT ;  /* 0x0000000c0d0a7209 */ /* 0x000fe40007800000 */
[----:B------:R-:W-:-:S02]  /*48c0*/  ISETP.GE.AND P3, PT, R2, R17, PT ;  /* 0x000000110200720c */ /* 0x000fc40003f66270 */
[----:B------:R-:W-:Y:S02]  /*48d0*/  FSEL R30, R30, -INF , P2 ;  /* 0xff8000001e1e7808 */ /* 0x000fe40001000000 */
[----:B------:R-:W-:Y:S02]  /*48e0*/  FMNMX R15, R27, R10, !PT ;  /* 0x0000000a1b0f7209 */ /* 0x000fe40007800000 */
[----:B------:R-:W-:Y:S02]  /*48f0*/  FSEL R31, R31, -INF , P3 ;  /* 0xff8000001f1f7808 */ /* 0x000fe40001800000 */
[C---:B------:R-:W-:Y:S02]  /*4900*/  ISETP.GE.AND P2, PT, R2.reuse, R19, PT ;  /* 0x000000130200720c */ /* 0x040fe40003f46270 */
[----:B------:R-:W-:Y:S02]  /*4910*/  ISETP.GE.AND P4, PT, R2, R21, PT ;  /* 0x000000150200720c */ /* 0x000fe40003f86270 */
[----:B------:R-:W-:-:S02]  /*4920*/  FSEL R34, R34, -INF , P2 ;  /* 0xff80000022227808 */ /* 0x000fc40001000000 */
[----:B------:R-:W-:Y:S02]  /*4930*/  ISETP.GE.AND P3, PT, R2, R23, PT ;  /* 0x000000170200720c */ /* 0x000fe40003f66270 */
[----:B------:R-:W-:Y:S02]  /*4940*/  FSEL R35, R35, -INF , P4 ;  /* 0xff80000023237808 */ /* 0x000fe40002000000 */
[----:B-1----:R-:W-:Y:S02]  /*4950*/  FMNMX R107, R4, R107, !PT ;  /* 0x0000006b046b7209 */ /* 0x002fe40007800000 */
[----:B------:R-:W-:Y:S02]  /*4960*/  FMNMX R4, R30, R15, !PT ;  /* 0x0000000f1e047209 */ /* 0x000fe40007800000 */
[----:B------:R-:W-:Y:S01]  /*4970*/  ISETP.GE.AND P2, PT, R2, R89, PT ;  /* 0x000000590200720c */ /* 0x000fe20003f46270 */
[----:B------:R-:W1:Y:S01]  /*4980*/  SHFL.BFLY PT, R8, R107, 0x2, 0x1f ;  /* 0x0c401f006b087f89 */ /* 0x000e6200000e0000 */
[----:B------:R-:W-:-:S02]  /*4990*/  FMNMX R15, R31, R4, !PT ;  /* 0x000000041f0f7209 */ /* 0x000fc40007800000 */
[----:B------:R-:W-:Y:S02]  /*49a0*/  FSEL R38, R38, -INF , P3 ;  /* 0xff80000026267808 */ /* 0x000fe40001800000 */
[C---:B------:R-:W-:Y:S02]  /*49b0*/  ISETP.GE.AND P4, PT, R2.reuse, R91, PT ;  /* 0x0000005b0200720c */ /* 0x040fe40003f86270 */
[----:B------:R-:W-:Y:S02]  /*49c0*/  FSEL R39, R39, -INF , P2 ;  /* 0xff80000027277808 */ /* 0x000fe40001000000 */
[C---:B------:R-:W-:Y:S02]  /*49d0*/  ISETP.GE.AND P2, PT, R2.reuse, R97, PT ;  /* 0x000000610200720c */ /* 0x040fe40003f46270 */
[----:B------:R-:W-:Y:S02]  /*49e0*/  ISETP.GE.AND P3, PT, R2, R93, PT ;  /* 0x0000005d0200720c */ /* 0x000fe40003f66270 */
[----:B------:R-:W-:-:S02]  /*49f0*/  FSEL R42, R42, -INF , P4 ;  /* 0xff8000002a2a7808 */ /* 0x000fc40002000000 */
[----:B------:R-:W-:Y:S02]  /*4a00*/  FSEL R47, R47, -INF , P2 ;  /* 0xff8000002f2f7808 */ /* 0x000fe40001000000 */
[----:B------:R-:W-:Y:S02]  /*4a10*/  FSEL R43, R43, -INF , P3 ;  /* 0xff8000002b2b7808 */ /* 0x000fe40001800000 */
[C---:B------:R-:W-:Y:S02]  /*4a20*/  ISETP.GE.AND P4, PT, R2.reuse, R99, PT ;  /* 0x000000630200720c */ /* 0x040fe40003f86270 */
[----:B------:R-:W-:Y:S02]  /*4a30*/  ISETP.GE.AND P3, PT, R2, R101, PT ;  /* 0x000000650200720c */ /* 0x000fe40003f66270 */
[----:B------:R-:W-:Y:S02]  /*4a40*/  FSEL R50, R50, -INF , P4 ;  /* 0xff80000032327808 */ /* 0x000fe40002000000 */
[----:B-1----:R-:W-:-:S02]  /*4a50*/  FMNMX R4, R107, R8, !PT ;  /* 0x000000086b047209 */ /* 0x002fc40007800000 */
[----:B------:R-:W-:Y:S02]  /*4a60*/  FMNMX R8, R34, R15, !PT ;  /* 0x0000000f22087209 */ /* 0x000fe40007800000 */
[C---:B------:R-:W-:Y:S02]  /*4a70*/  FSETP.NEU.AND P5, PT, R4.reuse, -INF , PT ;  /* 0xff8000000400780b */ /* 0x040fe40003fad000 */
[----:B------:R-:W-:Y:S02]  /*4a80*/  FMNMX R15, R35, R8, !PT ;  /* 0x00000008230f7209 */ /* 0x000fe40007800000 */
[----:B------:R-:W-:Y:S02]  /*4a90*/  FSEL R10, R4, RZ, P5 ;  /* 0x000000ff040a7208 */ /* 0x000fe40002800000 */
[----:B------:R-:W-:Y:S02]  /*4aa0*/  FMNMX R8, R38, R15, !PT ;  /* 0x0000000f26087209 */ /* 0x000fe40007800000 */
[----:B------:R-:W-:Y:S01]  /*4ab0*/  ISETP.GE.AND P5, PT, R2, R95, PT ;  /* 0x0000005f0200720c */ /* 0x000fe20003fa6270 */
[C---:B------:R-:W-:Y:S01]  /*4ac0*/  FMUL R14, R10.reuse, UR25 ;  /* 0x000000190a0e7c20 */ /* 0x040fe20008400000 */
[----:B------:R-:W-:Y:S01]  /*4ad0*/  FMNMX R15, R39, R8, !PT ;  /* 0x00000008270f7209 */ /* 0x000fe20007800000 */
[----:B------:R-:W-:Y:S01]  /*4ae0*/  FADD R10, -R10, R11 ;  /* 0x0000000b0a0a7221 */ /* 0x000fe20000000100 */
[----:B------:R-:W-:Y:S01]  /*4af0*/  FSEL R46, R46, -INF , P5 ;  /* 0xff8000002e2e7808 */ /* 0x000fe20002800000 */
[--C-:B------:R-:W-:Y:S01]  /*4b00*/  FFMA R24, R24, UR25, -R14.reuse ;  /* 0x0000001918187c23 */ /* 0x100fe2000800080e */
[--C-:B------:R-:W-:Y:S01]  /*4b10*/  FFMA R25, R25, UR25, -R14.reuse ;  /* 0x0000001919197c23 */ /* 0x100fe2000800080e */
[----:B------:R-:W-:Y:S01]  /*4b20*/  FMNMX R8, R42, R15, !PT ;  /* 0x0000000f2a087209 */ /* 0x000fe20007800000 */
[--C-:B------:R-:W-:Y:S01]  /*4b30*/  FFMA R29, R29, UR25, -R14.reuse ;  /* 0x000000191d1d7c23 */ /* 0x100fe2000800080e */
[----:B------:R-:W-:Y:S01]  /*4b40*/  ISETP.GE.AND P4, PT, R2, R105, PT ;  /* 0x000000690200720c */ /* 0x000fe20003f86270 */
[--C-:B------:R-:W-:Y:S01]  /*4b50*/  FFMA R28, R28, UR25, -R14.reuse ;  /* 0x000000191c1c7c23 */ /* 0x100fe2000800080e */
[----:B------:R-:W-:Y:S01]  /*4b60*/  FSETP.GEU.AND P6, PT, R24, -126, PT ;  /* 0xc2fc00001800780b */ /* 0x000fe20003fce000 */
[--C-:B------:R-:W-:Y:S01]  /*4b70*/  FFMA R32, R32, UR25, -R14.reuse ;  /* 0x0000001920207c23 */ /* 0x100fe2000800080e */
[----:B------:R-:W-:Y:S01]  /*4b80*/  FSETP.GEU.AND P2, PT, R25, -126, PT ;  /* 0xc2fc00001900780b */ /* 0x000fe20003f4e000 */
[--C-:B------:R-:W-:Y:S01]  /*4b90*/  FFMA R33, R33, UR25, -R14.reuse ;  /* 0x0000001921217c23 */ /* 0x100fe2000800080e */
[----:B------:R-:W-:Y:S01]  /*4ba0*/  FMNMX R15, R43, R8, !PT ;  /* 0x000000082b0f7209 */ /* 0x000fe20007800000 */
[--C-:B------:R-:W-:Y:S01]  /*4bb0*/  FFMA R36, R36, UR25, -R14.reuse ;  /* 0x0000001924247c23 */ /* 0x100fe2000800080e */
[----:B------:R-:W-:Y:S01]  /*4bc0*/  ISETP.GE.AND P5, PT, R2, R103, PT ;  /* 0x000000670200720c */ /* 0x000fe20003fa6270 */
[--C-:B------:R-:W-:Y:S01]  /*4bd0*/  FFMA R40, R40, UR25, -R14.reuse ;  /* 0x0000001928287c23 */ /* 0x100fe2000800080e */
[----:B------:R-:W-:Y:S01]  /*4be0*/  FMNMX R8, R46, R15, !PT ;  /* 0x0000000f2e087209 */ /* 0x000fe20007800000 */
[--C-:B------:R-:W-:Y:S01]  /*4bf0*/  FFMA R41, R41, UR25, -R14.reuse ;  /* 0x0000001929297c23 */ /* 0x100fe2000800080e */
[----:B------:R-:W-:Y:S01]  /*4c00*/  FSEL R51, R51, -INF , P3 ;  /* 0xff80000033337808 */ /* 0x000fe20001800000 */
[--C-:B------:R-:W-:Y:S01]  /*4c10*/  FFMA R37, R37, UR25, -R14.reuse ;  /* 0x0000001925257c23 */ /* 0x100fe2000800080e */
[----:B------:R-:W-:Y:S01]  /*4c20*/  FMNMX R15, R47, R8, !PT ;  /* 0x000000082f0f7209 */ /* 0x000fe20007800000 */
[----:B------:R-:W-:Y:S01]  /*4c30*/  @!P6 FMUL R24, R24, 0.5 ;  /* 0x3f0000001818e820 */ /* 0x000fe20000400000 */
[----:B------:R-:W-:Y:S01]  /*4c40*/  FSEL R55, R55, -INF , P4 ;  /* 0xff80000037377808 */ /* 0x000fe20002000000 */
[----:B------:R-:W-:Y:S01]  /*4c50*/  @!P2 FMUL R25, R25, 0.5 ;  /* 0x3f0000001919a820 */ /* 0x000fe20000400000 */
[----:B------:R-:W-:Y:S01]  /*4c60*/  FMNMX R8, R50, R15, !PT ;  /* 0x0000000f32087209 */ /* 0x000fe20007800000 */
[--C-:B------:R-:W-:Y:S01]  /*4c70*/  FFMA R44, R44, UR25, -R14.reuse ;  /* 0x000000192c2c7c23 */ /* 0x100fe2000800080e */
[----:B------:R-:W-:Y:S01]  /*4c80*/  FSETP.GEU.AND P4, PT, R29, -126, PT ;  /* 0xc2fc00001d00780b */ /* 0x000fe20003f8e000 */
[----:B------:R-:W1:Y:S01]  /*4c90*/  MUFU.EX2 R24, R24 ;  /* 0x0000001800187308 */ /* 0x000e620000000800 */
[----:B------:R-:W-:Y:S01]  /*4ca0*/  FSETP.GEU.AND P3, PT, R28, -126, PT ;  /* 0xc2fc00001c00780b */ /* 0x000fe20003f6e000 */
[--C-:B------:R-:W-:Y:S01]  /*4cb0*/  FFMA R45, R45, UR25, -R14.reuse ;  /* 0x000000192d2d7c23 */ /* 0x100fe2000800080e */
[----:B------:R-:W-:Y:S01]  /*4cc0*/  FSEL R54, R54, -INF , P5 ;  /* 0xff80000036367808 */ /* 0x000fe20002800000 */
[--C-:B------:R-:W-:Y:S01]  /*4cd0*/  FFMA R49, R49, UR25, -R14.reuse ;  /* 0x0000001931317c23 */ /* 0x100fe2000800080e */
[----:B------:R-:W-:Y:S01]  /*4ce0*/  FMNMX R15, R51, R8, !PT ;  /* 0x00000008330f7209 */ /* 0x000fe20007800000 */
[--C-:B------:R-:W-:Y:S01]  /*4cf0*/  FFMA R48, R48, UR25, -R14.reuse ;  /* 0x0000001930307c23 */ /* 0x100fe2000800080e */
[----:B------:R-:W-:Y:S01]  /*4d00*/  FSETP.GEU.AND P5, PT, R32, -126, PT ;  /* 0xc2fc00002000780b */ /* 0x000fe20003fae000 */
[----:B------:R-:W2:Y:S01]  /*4d10*/  MUFU.EX2 R25, R25 ;  /* 0x0000001900197308 */ /* 0x000ea20000000800 */
[----:B------:R-:W-:Y:S01]  /*4d20*/  FMNMX R8, R54, R15, !PT ;  /* 0x0000000f36087209 */ /* 0x000fe20007800000 */
[--C-:B------:R-:W-:Y:S01]  /*4d30*/  FFMA R53, R53, UR25, -R14.reuse ;  /* 0x0000001935357c23 */ /* 0x100fe2000800080e */
[----:B------:R-:W-:Y:S01]  /*4d40*/  FFMA R52, R52, UR25, -R14 ;  /* 0x0000001934347c23 */ /* 0x000fe2000800080e */
[----:B------:R-:W-:Y:S01]  /*4d50*/  @!P4 FMUL R29, R29, 0.5 ;  /* 0x3f0000001d1dc820 */ /* 0x000fe20000400000 */
[----:B------:R-:W-:Y:S01]  /*4d60*/  FMNMX R8, R55, R8, !PT ;  /* 0x0000000837087209 */ /* 0x000fe20007800000 */
[----:B------:R-:W-:Y:S01]  /*4d70*/  @!P3 FMUL R28, R28, 0.5 ;  /* 0x3f0000001c1cb820 */ /* 0x000fe20000400000 */
[----:B------:R-:W-:Y:S01]  /*4d80*/  FMUL R10, R10, UR25 ;  /* 0x000000190a0a7c20 */ /* 0x000fe20008400000 */
[----:B-1----:R-:W-:Y:S01]  /*4d90*/  @!P6 FMUL R24, R24, R24 ;  /* 0x000000181818e220 */ /* 0x002fe20000400000 */
[----:B------:R-:W-:Y:S01]  /*4da0*/  FSETP.GEU.AND P6, PT, R33, -126, PT ;  /* 0xc2fc00002100780b */ /* 0x000fe20003fce000 */
[----:B------:R-:W1:Y:S02]  /*4db0*/  SHFL.BFLY PT, R15, R8, 0x1, 0x1f ;  /* 0x0c201f00080f7f89 */ /* 0x000e6400000e0000 */
[----:B------:R-:W-:Y:S01]  /*4dc0*/  @!P5 FMUL R32, R32, 0.5 ;  /* 0x3f0000002020d820 */ /* 0x000fe20000400000 */
[----:B------:R-:W3:Y:S01]  /*4dd0*/  MUFU.EX2 R26, R28 ;  /* 0x0000001c001a7308 */ /* 0x000ee20000000800 */
[----:B--2---:R-:W-:Y:S01]  /*4de0*/  @!P2 FMUL R25, R25, R25 ;  /* 0x000000191919a220 */ /* 0x004fe20000400000 */
[----:B------:R-:W-:-:S06]  /*4df0*/  FSETP.GEU.AND P2, PT, R36, -126, PT ;  /* 0xc2fc00002400780b */ /* 0x000fcc0003f4e000 */
[----:B------:R-:W2:Y:S01]  /*4e00*/  MUFU.EX2 R29, R29 ;  /* 0x0000001d001d7308 */ /* 0x000ea20000000800 */
[----:B------:R-:W-:-:S07]  /*4e10*/  @!P6 FMUL R33, R33, 0.5 ;  /* 0x3f0000002121e820 */ /* 0x000fce0000400000 */
[----:B------:R-:W4:Y:S01]  /*4e20*/  MUFU.EX2 R28, R32 ;  /* 0x00000020001c7308 */ /* 0x000f220000000800 */
[----:B---3--:R-:W-:Y:S01]  /*4e30*/  @!P3 FMUL R26, R26, R26 ;  /* 0x0000001a1a1ab220 */ /* 0x008fe20000400000 */
[----:B------:R-:W-:Y:S01]  /*4e40*/  @!P2 FMUL R36, R36, 0.5 ;  /* 0x3f0000002424a820 */ /* 0x000fe20000400000 */
[----:B------:R-:W-:Y:S02]  /*4e50*/  FSETP.GEU.AND P3, PT, R37, -126, PT ;  /* 0xc2fc00002500780b */ /* 0x000fe40003f6e000 */
[----:B-1----:R-:W-:-:S03]  /*4e60*/  FMNMX R8, R8, R15, !PT ;  /* 0x0000000f08087209 */ /* 0x002fc60007800000 */
[----:B------:R-:W1:Y:S01]  /*4e70*/  MUFU.EX2 R33, R33 ;  /* 0x0000002100217308 */ /* 0x000e620000000800 */
[----:B--2---:R-:W-:Y:S01]  /*4e80*/  @!P4 FMUL R29, R29, R29 ;  /* 0x0000001d1d1dc220 */ /* 0x004fe20000400000 */
[----:B------:R-:W-:Y:S01]  /*4e90*/  FSETP.GEU.AND P4, PT, R40, -126, PT ;  /* 0xc2fc00002800780b */ /* 0x000fe20003f8e000 */
[----:B------:R-:W2:Y:S05]  /*4ea0*/  SHFL.BFLY PT, R19, R8, 0x2, 0x1f ;  /* 0x0c401f0008137f89 */ /* 0x000eaa00000e0000 */
[----:B------:R-:W3:Y:S01]  /*4eb0*/  MUFU.EX2 R36, R36 ;  /* 0x0000002400247308 */ /* 0x000ee20000000800 */
[----:B----4-:R-:W-:Y:S01]  /*4ec0*/  @!P5 FMUL R28, R28, R28 ;  /* 0x0000001c1c1cd220 */ /* 0x010fe20000400000 */
[----:B------:R-:W-:Y:S01]  /*4ed0*/  FSETP.GEU.AND P5, PT, R41, -126, PT ;  /* 0xc2fc00002900780b */ /* 0x000fe20003fae000 */
[----:B------:R-:W-:-:S04]  /*4ee0*/  @!P3 FMUL R37, R37, 0.5 ;  /* 0x3f0000002525b820 */ /* 0x000fc80000400000 */
[----:B------:R-:W-:Y:S01]  /*4ef0*/  @!P4 FMUL R40, R40, 0.5 ;  /* 0x3f0000002828c820 */ /* 0x000fe20000400000 */
[----:B-1----:R-:W-:Y:S01]  /*4f00*/  @!P6 FMUL R33, R33, R33 ;  /* 0x000000212121e220 */ /* 0x002fe20000400000 */
[----:B------:R-:W-:Y:S02]  /*4f10*/  FSETP.GEU.AND P6, PT, R44, -126, PT ;  /* 0xc2fc00002c00780b */ /* 0x000fe40003fce000 */
[----:B------:R-:W1:Y:S04]  /*4f20*/  MUFU.EX2 R15, R40 ;  /* 0x00000028000f7308 */ /* 0x000e680000000800 */
[----:B------:R-:W-:Y:S01]  /*4f30*/  @!P5 FMUL R41, R41, 0.5 ;  /* 0x3f0000002929d820 */ /* 0x000fe20000400000 */
[----:B---3--:R-:W-:Y:S01]  /*4f40*/  @!P2 FMUL R36, R36, R36 ;  /* 0x000000242424a220 */ /* 0x008fe20000400000 */
[----:B------:R-:W-:-:S02]  /*4f50*/  FSETP.GEU.AND P2, PT, R45, -126, PT ;  /* 0xc2fc00002d00780b */ /* 0x000fc40003f4e000 */
[----:B------:R-:W3:Y:S01]  /*4f60*/  MUFU.EX2 R32, R41 ;  /* 0x0000002900207308 */ /* 0x000ee20000000800 */
[----:B--2---:R-:W-:Y:S02]  /*4f70*/  FMNMX R8, R8, R19, !PT ;  /* 0x0000001308087209 */ /* 0x004fe40007800000 */
[----:B------:R-:W-:-:S05]  /*4f80*/  @!P6 FMUL R44, R44, 0.5 ;  /* 0x3f0000002c2ce820 */ /* 0x000fca0000400000 */
[----:B------:R-:W2:Y:S01]  /*4f90*/  MUFU.EX2 R37, R37 ;  /* 0x0000002500257308 */ /* 0x000ea20000000800 */
[----:B-1----:R-:W-:Y:S01]  /*4fa0*/  @!P4 FMUL R15, R15, R15 ;  /* 0x0000000f0f0fc220 */ /* 0x002fe20000400000 */
[----:B------:R-:W-:Y:S01]  /*4fb0*/  FSETP.GEU.AND P4, PT, R49, -126, PT ;  /* 0xc2fc00003100780b */ /* 0x000fe20003f8e000 */
[----:B------:R-:W-:-:S05]  /*4fc0*/  @!P2 FMUL R45, R45, 0.5 ;  /* 0x3f0000002d2da820 */ /* 0x000fca0000400000 */
[----:B------:R-:W1:Y:S01]  /*4fd0*/  MUFU.EX2 R17, R44 ;  /* 0x0000002c00117308 */ /* 0x000e620000000800 */
[----:B---3--:R-:W-:Y:S01]  /*4fe0*/  @!P5 FMUL R32, R32, R32 ;  /* 0x000000202020d220 */ /* 0x008fe20000400000 */
[----:B------:R-:W-:-:S03]  /*4ff0*/  FSETP.NEU.AND P5, PT, R8, -INF , PT ;  /* 0xff8000000800780b */ /* 0x000fc60003fad000 */
[----:B------:R-:W-:Y:S01]  /*5000*/  FADD R11, R25, R32 ;  /* 0x00000020190b7221 */ /* 0x000fe20000000000 */
[----:B------:R-:W-:Y:S01]  /*5010*/  FSEL R21, R8, RZ, P5 ;  /* 0x000000ff08157208 */ /* 0x000fe20002800000 */
[----:B------:R-:W-:Y:S01]  /*5020*/  @!P4 FMUL R49, R49, 0.5 ;  /* 0x3f0000003131c820 */ /* 0x000fe20000400000 */
[----:B------:R-:W3:Y:S01]  /*5030*/  MUFU.EX2 R16, R45 ;  /* 0x0000002d00107308 */ /* 0x000ee20000000800 */
[----:B--2---:R-:W-:Y:S01]  /*5040*/  @!P3 FMUL R37, R37, R37 ;  /* 0x000000252525b220 */ /* 0x004fe20000400000 */
[----:B------:R-:W-:Y:S01]  /*5050*/  FSETP.GEU.AND P3, PT, R48, -126, PT ;  /* 0xc2fc00003000780b */ /* 0x000fe20003f6e000 */
[C---:B------:R-:W-:Y:S01]  /*5060*/  FMUL R20, R21.reuse, UR25 ;  /* 0x0000001915147c20 */ /* 0x040fe20008400000 */
[----:B------:R-:W-:Y:S01]  /*5070*/  FSETP.GEU.AND P5, PT, R52, -126, PT ;  /* 0xc2fc00003400780b */ /* 0x000fe20003fae000 */
[----:B------:R-:W-:Y:S01]  /*5080*/  FADD R21, -R21, R12 ;  /* 0x0000000c15157221 */ /* 0x000fe20000000100 */
[----:B------:R-:W-:Y:S01]  /*5090*/  F2FP.BF16.F32.PACK_AB R32, R32, R15 ;  /* 0x0000000f2020723e */ /* 0x000fe200000010ff */
[--C-:B------:R-:W-:Y:S01]  /*50a0*/  FFMA R22, R13, UR25, -R20.reuse ;  /* 0x000000190d167c23 */ /* 0x100fe20008000814 */
[----:B------:R-:W2:Y:S01]  /*50b0*/  MUFU.EX2 R14, R49 ;  /* 0x00000031000e7308 */ /* 0x000ea20000000800 */
[----:B-1----:R-:W-:Y:S01]  /*50c0*/  @!P6 FMUL R17, R17, R17 ;  /* 0x000000111111e220 */ /* 0x002fe20000400000 */
        /* <DEDUP_REMOVED lines=9> */
[----:B------:R-:W1:Y:S01]  /*5160*/  MUFU.EX2 R19, R48 ;  /* 0x0000003000137308 */ /* 0x000e620000000800 */
[----:B------:R-:W-:Y:S01]  /*5170*/  @!P5 FMUL R52, R52, 0.5 ;  /* 0x3f0000003434d820 */ /* 0x000fe20000400000 */
[--C-:B------:R-:W-:Y:S01]  /*5180*/  FFMA R46, R46, UR25, -R20.reuse ;  /* 0x000000192e2e7c23 */ /* 0x100fe20008000814 */
[--C-:B------:R-:W-:Y:S01]  /*5190*/  FFMA R50, R50, UR25, -R20.reuse ;  /* 0x0000001932327c23 */ /* 0x100fe20008000814 */
[----:B------:R-:W-:Y:S01]  /*51a0*/  @!P6 FMUL R53, R53, 0.5 ;  /* 0x3f0000003535e820 */ /* 0x000fe20000400000 */
[--C-:B------:R-:W-:Y:S01]  /*51b0*/  FFMA R47, R47, UR25, -R20.reuse ;  /* 0x000000192f2f7c23 */ /* 0x100fe20008000814 */
[----:B--2---:R-:W-:Y:S01]  /*51c0*/  @!P4 FMUL R14, R14, R14 ;  /* 0x0000000e0e0ec220 */ /* 0x004fe20000400000 */
[----:B------:R-:W-:Y:S01]  /*51d0*/  FSETP.GEU.AND P4, PT, R30, -126, PT ;  /* 0xc2fc00001e00780b */ /* 0x000fe20003f8e000 */
[----:B------:R-:W2:Y:S01]  /*51e0*/  MUFU.EX2 R18, R53 ;  /* 0x0000003500127308 */ /* 0x000ea20000000800 */
[--C-:B------:R-:W-:Y:S01]  /*51f0*/  FFMA R51, R51, UR25, -R20.reuse ;  /* 0x0000001933337c23 */ /* 0x100fe20008000814 */
[----:B------:R-:W-:Y:S01]  /*5200*/  FFMA R54, R54, UR25, -R20 ;  /* 0x0000001936367c23 */ /* 0x000fe20008000814 */
[----:B------:R-:W-:Y:S01]  /*5210*/  FADD R12, R33, R14 ;  /* 0x0000000e210c7221 */ /* 0x000fe20000000000 */
[----:B------:R-:W-:-:S04]  /*5220*/  @!P2 FMUL R22, R22, 0.5 ;  /* 0x3f0000001616a820 */ /* 0x000fc80000400000 */
[----:B------:R-:W3:Y:S01]  /*5230*/  MUFU.EX2 R13, R52 ;  /* 0x00000034000d7308 */ /* 0x000ee20000000800 */
[----:B-1----:R-:W-:Y:S01]  /*5240*/  @!P3 FMUL R19, R19, R19 ;  /* 0x000000131313b220 */ /* 0x002fe20000400000 */
[----:B------:R-:W-:Y:S02]  /*5250*/  FSETP.GEU.AND P3, PT, R27, -126, PT ;  /* 0xc2fc00001b00780b */ /* 0x000fe40003f6e000 */
[----:B------:R-:W-:-:S04]  /*5260*/  @!P4 FMUL R30, R30, 0.5 ;  /* 0x3f0000001e1ec820 */ /* 0x000fc80000400000 */
[----:B------:R1:W4:Y:S01]  /*5270*/  MUFU.EX2 R40, R22 ;  /* 0x0000001600287308 */ /* 0x0003220000000800 */
[----:B--2---:R-:W-:Y:S01]  /*5280*/  @!P6 FMUL R18, R18, R18 ;  /* 0x000000121212e220 */ /* 0x004fe20000400000 */
[----:B------:R-:W-:-:S05]  /*5290*/  FSETP.GEU.AND P6, PT, R41, -126, PT ;  /* 0xc2fc00002900780b */ /* 0x000fca0003fce000 */
[----:B------:R-:W-:Y:S01]  /*52a0*/  @!P3 FMUL R27, R27, 0.5 ;  /* 0x3f0000001b1bb820 */ /* 0x000fe20000400000 */
[----:B------:R2:W5:Y:S01]  /*52b0*/  MUFU.EX2 R34, R30 ;  /* 0x0000001e00227308 */ /* 0x0005620000000800 */
[----:B-1----:R-:W-:Y:S01]  /*52c0*/  FFMA R22, R35, UR25, -R20 ;  /* 0x0000001923167c23 */ /* 0x002fe20008000814 */
[----:B---3--:R-:W-:Y:S01]  /*52d0*/  @!P5 FMUL R13, R13, R13 ;  /* 0x0000000d0d0dd220 */ /* 0x008fe20000400000 */
[----:B------:R-:W-:-:S04]  /*52e0*/  FSETP.GEU.AND P5, PT, R23, -126, PT ;  /* 0xc2fc00001700780b */ /* 0x000fc80003fae000 */
[----:B------:R-:W-:Y:S01]  /*52f0*/  @!P6 FMUL R41, R41, 0.5 ;  /* 0x3f0000002929e820 */ /* 0x000fe20000400000 */
[----:B------:R1:W3:Y:S01]  /*5300*/  MUFU.EX2 R31, R27 ;  /* 0x0000001b001f7308 */ /* 0x0002e20000000800 */
[----:B----4-:R-:W-:Y:S01]  /*5310*/  @!P2 FMUL R40, R40, R40 ;  /* 0x000000282828a220 */ /* 0x010fe20000400000 */
[----:B------:R-:W-:Y:S01]  /*5320*/  FSETP.GEU.AND P2, PT, R22, -126, PT ;  /* 0xc2fc00001600780b */ /* 0x000fe20003f4e000 */
[----:B--2---:R-:W-:-:S05]  /*5330*/  FFMA R30, R39, UR25, -R20 ;  /* 0x00000019271e7c23 */ /* 0x004fca0008000814 */
[----:B------:R-:W-:Y:S01]  /*5340*/  @!P5 FMUL R23, R23, 0.5 ;  /* 0x3f0000001717d820 */ /* 0x000fe20000400000 */
[----:B------:R-:W2:Y:S01]  /*5350*/  MUFU.EX2 R41, R41 ;  /* 0x0000002900297308 */ /* 0x000ea20000000800 */
[----:B-1----:R-:W-:Y:S01]  /*5360*/  FFMA R27, R38, UR25, -R20 ;  /* 0x00000019261b7c23 */ /* 0x002fe20008000814 */
[----:B-----5:R-:W-:Y:S01]  /*5370*/  @!P4 FMUL R34, R34, R34 ;  /* 0x000000222222c220 */ /* 0x020fe20000400000 */
[----:B------:R-:W-:-:S03]  /*5380*/  FSETP.GEU.AND P4, PT, R30, -126, PT ;  /* 0xc2fc00001e00780b */ /* 0x000fc60003f8e000 */
[----:B------:R-:W-:Y:S02]  /*5390*/  @!P2 FMUL R22, R22, 0.5 ;  /* 0x3f0000001616a820 */ /* 0x000fe40000400000 */
[----:B------:R1:W4:Y:S01]  /*53a0*/  MUFU.EX2 R35, R23 ;  /* 0x0000001700237308 */ /* 0x0003220000000800 */
[----:B---3--:R-:W-:Y:S01]  /*53b0*/  @!P3 FMUL R31, R31, R31 ;  /* 0x0000001f1f1fb220 */ /* 0x008fe20000400000 */
[----:B------:R-:W-:-:S06]  /*53c0*/  FSETP.GEU.AND P3, PT, R27, -126, PT ;  /* 0xc2fc00001b00780b */ /* 0x000fcc0003f6e000 */
[----:B------:R3:W5:Y:S01]  /*53d0*/  MUFU.EX2 R38, R22 ;  /* 0x0000001600267308 */ /* 0x0007620000000800 */
[--C-:B-1----:R-:W-:Y:S01]  /*53e0*/  FFMA R23, R42, UR25, -R20.reuse ;  /* 0x000000192a177c23 */ /* 0x102fe20008000814 */
[----:B------:R-:W-:Y:S01]  /*53f0*/  @!P4 FMUL R30, R30, 0.5 ;  /* 0x3f0000001e1ec820 */ /* 0x000fe20000400000 */
[----:B--2---:R-:W-:Y:S01]  /*5400*/  @!P6 FMUL R41, R41, R41 ;  /* 0x000000292929e220 */ /* 0x004fe20000400000 */
[----:B------:R-:W-:Y:S01]  /*5410*/  FSETP.GEU.AND P6, PT, R44, -126, PT ;  /* 0xc2fc00002c00780b */ /* 0x000fe20003fce000 */
[----:B------:R-:W-:Y:S02]  /*5420*/  FFMA R20, R55, UR25, -R20 ;  /* 0x0000001937147c23 */ /* 0x000fe40008000814 */
[----:B------:R-:W-:Y:S01]  /*5430*/  @!P3 FMUL R27, R27, 0.5 ;  /* 0x3f0000001b1bb820 */ /* 0x000fe20000400000 */
[----:B------:R1:W2:Y:S01]  /*5440*/  MUFU.EX2 R42, R30 ;  /* 0x0000001e002a7308 */ /* 0x0002a20000000800 */
[----:B----4-:R-:W-:Y:S01]  /*5450*/  @!P5 FMUL R35, R35, R35 ;  /* 0x000000232323d220 */ /* 0x010fe20000400000 */
[----:B------:R-:W-:Y:S01]  /*5460*/  FSETP.GEU.AND P5, PT, R23, -126, PT ;  /* 0xc2fc00001700780b */ /* 0x000fe20003fae000 */
[----:B---3--:R-:W-:-:S05]  /*5470*/  FADD R22, R37, R18 ;  /* 0x0000001225167221 */ /* 0x008fca0000000000 */
[----:B------:R3:W4:Y:S01]  /*5480*/  MUFU.EX2 R39, R27 ;  /* 0x0000001b00277308 */ /* 0x0007220000000800 */
[----:B-----5:R-:W-:Y:S01]  /*5490*/  @!P2 FMUL R38, R38, R38 ;  /* 0x000000262626a220 */ /* 0x020fe20000400000 */
[----:B------:R-:W-:Y:S01]  /*54a0*/  FSETP.GEU.AND P2, PT, R46, -126, PT ;  /* 0xc2fc00002e00780b */ /* 0x000fe20003f4e000 */
[----:B------:R-:W-:Y:S01]  /*54b0*/  @!P6 FMUL R44, R44, 0.5 ;  /* 0x3f0000002c2ce820 */ /* 0x000fe20000400000 */
[----:B-1----:R-:W-:Y:S01]  /*54c0*/  FADD R30, R11, R12 ;  /* 0x0000000c0b1e7221 */ /* 0x002fe20000000000 */
[----:B------:R-:W-:Y:S01]  /*54d0*/  FADD R12, R24, R15 ;  /* 0x0000000f180c7221 */ /* 0x000fe20000000000 */
[----:B------:R-:W-:Y:S01]  /*54e0*/  F2FP.BF16.F32.PACK_AB R24, R25, R24 ;  /* 0x000000181918723e */ /* 0x000fe200000010ff */
[----:B------:R-:W-:Y:S01]  /*54f0*/  @!P5 FMUL R23, R23, 0.5 ;  /* 0x3f0000001717d820 */ /* 0x000fe20000400000 */
[----:B------:R-:W-:Y:S01]  /*5500*/  F2FP.BF16.F32.PACK_AB R25, R31, R40 ;  /* 0x000000281f19723e */ /* 0x000fe200000010ff */
[----:B------:R-:W1:Y:S01]  /*5510*/  MUFU.EX2 R44, R44 ;  /* 0x0000002c002c7308 */ /* 0x000e620000000800 */
[----:B--2---:R-:W-:Y:S01]  /*5520*/  @!P4 FMUL R42, R42, R42 ;  /* 0x0000002a2a2ac220 */ /* 0x004fe20000400000 */
[----:B------:R-:W-:Y:S01]  /*5530*/  FSETP.GEU.AND P4, PT, R50, -126, PT ;  /* 0xc2fc00003200780b */ /* 0x000fe20003f8e000 */
[----:B---3--:R-:W-:-:S03]  /*5540*/  FADD R27, R36, R13 ;  /* 0x0000000d241b7221 */ /* 0x008fc60000000000 */
[----:B------:R-:W-:Y:S02]  /*5550*/  @!P2 FMUL R46, R46, 0.5 ;  /* 0x3f0000002e2ea820 */ /* 0x000fe40000400000 */
[----:B------:R2:W3:Y:S01]  /*5560*/  MUFU.EX2 R43, R23 ;  /* 0x00000017002b7308 */ /* 0x0004e20000000800 */
[----:B----4-:R-:W-:Y:S01]  /*5570*/  @!P3 FMUL R39, R39, R39 ;  /* 0x000000272727b220 */ /* 0x010fe20000400000 */
[----:B------:R-:W-:-:S05]  /*5580*/  FSETP.GEU.AND P3, PT, R47, -126, PT ;  /* 0xc2fc00002f00780b */ /* 0x000fca0003f6e000 */
[----:B------:R-:W-:Y:S01]  /*5590*/  @!P4 FMUL R50, R50, 0.5 ;  /* 0x3f0000003232c820 */ /* 0x000fe20000400000 */
[----:B------:R4:W5:Y:S01]  /*55a0*/  MUFU.EX2 R45, R46 ;  /* 0x0000002e002d7308 */ /* 0x0009620000000800 */
[----:B-1----:R-:W-:Y:S01]  /*55b0*/  @!P6 FMUL R44, R44, R44 ;  /* 0x0000002c2c2ce220 */ /* 0x002fe20000400000 */
[----:B------:R-:W-:Y:S01]  /*55c0*/  FSETP.GEU.AND P6, PT, R54, -126, PT ;  /* 0xc2fc00003600780b */ /* 0x000fe20003fce000 */
[----:B--2---:R-:W-:Y:S01]  /*55d0*/  FADD R23, R28, R19 ;  /* 0x000000131c177221 */ /* 0x004fe20000000000 */
[----:B------:R-:W-:-:S03]  /*55e0*/  F2FP.BF16.F32.PACK_AB R28, R33, R28 ;  /* 0x0000001c211c723e */ /* 0x000fc600000010ff */
[----:B------:R-:W-:Y:S01]  /*55f0*/  @!P3 FMUL R47, R47, 0.5 ;  /* 0x3f0000002f2fb820 */ /* 0x000fe20000400000 */
[----:B------:R-:W1:Y:S01]  /*5600*/  MUFU.EX2 R50, R50 ;  /* 0x0000003200327308 */ /* 0x000e620000000800 */
[----:B---3--:R-:W-:Y:S01]  /*5610*/  @!P5 FMUL R43, R43, R43 ;  /* 0x0000002b2b2bd220 */ /* 0x008fe20000400000 */
[----:B------:R-:W-:Y:S01]  /*5620*/  FSETP.GEU.AND P5, PT, R51, -126, PT ;  /* 0xc2fc00003300780b */ /* 0x000fe20003fae000 */
[----:B----4-:R-:W-:Y:S01]  /*5630*/  FMUL R46, R21, UR25 ;  /* 0x00000019152e7c20 */ /* 0x010fe20008400000 */
[----:B------:R-:W-:Y:S01]  /*5640*/  FADD R21, R29, R16 ;  /* 0x000000101d157221 */ /* 0x000fe20000000000 */
[----:B------:R-:W-:Y:S01]  /*5650*/  FADD R12, R12, R23 ;  /* 0x000000170c0c7221 */ /* 0x000fe20000000000 */
[----:B------:R-:W-:Y:S01]  /*5660*/  F2FP.BF16.F32.PACK_AB R33, R44, R43 ;  /* 0x0000002b2c21723e */ /* 0x000fe200000010ff */
[----:B------:R-:W-:Y:S01]  /*5670*/  @!P6 FMUL R54, R54, 0.5 ;  /* 0x3f0000003636e820 */ /* 0x000fe20000400000 */
[----:B------:R-:W2:Y:S01]  /*5680*/  MUFU.EX2 R48, R47 ;  /* 0x0000002f00307308 */ /* 0x000ea20000000800 */
[----:B-----5:R-:W-:Y:S01]  /*5690*/  @!P2 FMUL R45, R45, R45 ;  /* 0x0000002d2d2da220 */ /* 0x020fe20000400000 */
[----:B------:R-:W-:Y:S01]  /*56a0*/  FSETP.GEU.AND P2, PT, R20, -126, PT ;  /* 0xc2fc00001400780b */ /* 0x000fe20003f4e000 */
[----:B------:R-:W-:-:S02]  /*56b0*/  FADD R21, R21, R22 ;  /* 0x0000001615157221 */ /* 0x000fc40000000000 */
[----:B------:R-:W-:Y:S02]  /*56c0*/  FADD R22, R34, R45 ;  /* 0x0000002d22167221 */ /* 0x000fe40000000000 */
[----:B------:R-:W-:Y:S01]  /*56d0*/  @!P5 FMUL R51, R51, 0.5 ;  /* 0x3f0000003333d820 */ /* 0x000fe20000400000 */
[----:B------:R-:W3:Y:S01]  /*56e0*/  MUFU.EX2 R54, R54 ;  /* 0x0000003600367308 */ /* 0x000ee20000000800 */
[----:B-1----:R-:W-:Y:S01]  /*56f0*/  @!P4 FMUL R50, R50, R50 ;  /* 0x000000323232c220 */ /* 0x002fe20000400000 */
[----:B------:R-:W-:Y:S01]  /*5700*/  FSETP.GEU.AND P4, PT, R46, -126, PT ;  /* 0xc2fc00002e00780b */ /* 0x000fe20003f8e000 */
[----:B------:R-:W-:Y:S01]  /*5710*/  FADD R21, R30, R21 ;  /* 0x000000151e157221 */ /* 0x000fe20000000000 */
[----:B------:R-:W-:Y:S01]  /*5720*/  F2FP.BF16.F32.PACK_AB R30, R37, R36 ;  /* 0x00000024251e723e */ /* 0x000fe200000010ff */
[----:B------:R-:W-:Y:S01]  /*5730*/  FADD R49, R41, R50 ;  /* 0x0000003229317221 */ /* 0x000fe20000000000 */
[----:B------:R-:W-:Y:S01]  /*5740*/  F2FP.BF16.F32.PACK_AB R36, R14, R19 ;  /* 0x000000130e24723e */ /* 0x000fe200000010ff */
[----:B------:R-:W-:Y:S01]  /*5750*/  @!P2 FMUL R20, R20, 0.5 ;  /* 0x3f0000001414a820 */ /* 0x000fe20000400000 */
[----:B------:R-:W1:Y:S01]  /*5760*/  MUFU.EX2 R51, R51 ;  /* 0x0000003300337308 */ /* 0x000e620000000800 */
[----:B--2---:R-:W-:Y:S01]  /*5770*/  @!P3 FMUL R48, R48, R48 ;  /* 0x000000303030b220 */ /* 0x004fe20000400000 */
[----:B------:R-:W-:-:S03]  /*5780*/  FSETP.GEU.AND P3, PT, R10, -126, PT ;  /* 0xc2fc00000a00780b */ /* 0x000fc60003f6e000 */
[----:B------:R-:W-:Y:S02]  /*5790*/  FADD R23, R35, R48 ;  /* 0x0000003023177221 */ /* 0x000fe40000000000 */
[----:B------:R-:W-:Y:S01]  /*57a0*/  @!P4 FMUL R46, R46, 0.5 ;  /* 0x3f0000002e2ec820 */ /* 0x000fe20000400000 */
[----:B------:R2:W4:Y:S01]  /*57b0*/  MUFU.EX2 R47, R20 ;  /* 0x00000014002f7308 */ /* 0x0005220000000800 */
[----:B---3--:R-:W-:-:S04]  /*57c0*/  @!P6 FMUL R54, R54, R54 ;  /* 0x000000363636e220 */ /* 0x008fc80000400000 */
[----:B------:R-:W-:Y:S02]  /*57d0*/  FADD R55, R39, R54 ;  /* 0x0000003627377221 */ /* 0x000fe40000000000 */
[----:B------:R-:W-:Y:S01]  /*57e0*/  @!P3 FMUL R10, R10, 0.5 ;  /* 0x3f0000000a0ab820 */ /* 0x000fe20000400000 */
[----:B------:R-:W3:Y:S01]  /*57f0*/  MUFU.EX2 R46, R46 ;  /* 0x0000002e002e7308 */ /* 0x000ee20000000800 */
[----:B--2---:R-:W-:Y:S01]  /*5800*/  FADD R20, R26, R17 ;  /* 0x000000111a147221 */ /* 0x004fe20000000000 */
[----:B-1----:R-:W-:Y:S01]  /*5810*/  @!P5 FMUL R51, R51, R51 ;  /* 0x000000333333d220 */ /* 0x002fe20000400000 */
[----:B------:R-:W-:Y:S01]  /*5820*/  FADD R55, R22, R55 ;  /* 0x0000003716377221 */ /* 0x000fe20000000000 */
[----:B------:R-:W-:Y:S01]  /*5830*/  F2FP.BF16.F32.PACK_AB R26, R29, R26 ;  /* 0x0000001a1d1a723e */ /* 0x000fe200000010ff */
[----:B------:R-:W-:Y:S01]  /*5840*/  FADD R27, R20, R27 ;  /* 0x0000001b141b7221 */ /* 0x000fe20000000000 */
[----:B------:R-:W-:Y:S01]  /*5850*/  FADD R20, R31, R44 ;  /* 0x0000002c1f147221 */ /* 0x000fe20000000000 */
[----:B------:R-:W-:Y:S01]  /*5860*/  FADD R53, R38, R51 ;  /* 0x0000003326357221 */ /* 0x000fe20000000000 */
[----:B------:R1:W2:Y:S01]  /*5870*/  MUFU.EX2 R11, R10 ;  /* 0x0000000a000b7308 */ /* 0x0002a20000000800 */
[----:B----4-:R-:W-:Y:S01]  /*5880*/  @!P2 FMUL R47, R47, R47 ;  /* 0x0000002f2f2fa220 */ /* 0x010fe20000400000 */
[----:B------:R-:W-:Y:S01]  /*5890*/  FADD R12, R12, R27 ;  /* 0x0000001b0c0c7221 */ /* 0x000fe20000000000 */
[----:B------:R-:W-:Y:S01]  /*58a0*/  FADD R20, R20, R53 ;  /* 0x0000003514147221 */ /* 0x000fe20000000000 */
[----:B------:R-:W-:Y:S01]  /*58b0*/  F2FP.BF16.F32.PACK_AB R27, R35, R34 ;  /* 0x00000022231b723e */ /* 0x000fe200000010ff */
[----:B------:R-:W-:Y:S01]  /*58c0*/  FADD R52, R42, R47 ;  /* 0x0000002f2a347221 */ /* 0x000fe20000000000 */
[----:B------:R-:W-:Y:S01]  /*58d0*/  FADD R12, R12, R21 ;  /* 0x000000150c0c7221 */ /* 0x000fe20000000000 */
[----:B------:R-:W-:Y:S01]  /*58e0*/  F2FP.BF16.F32.PACK_AB R29, R38, R41 ;  /* 0x00000029261d723e */ /* 0x000fe200000010ff */
[----:B-1----:R-:W-:Y:S01]  /*58f0*/  FADD R10, R40, R43 ;  /* 0x0000002b280a7221 */ /* 0x002fe20000000000 */
[----:B------:R-:W-:Y:S01]  /*5900*/  FADD R23, R23, R52 ;  /* 0x0000003417177221 */ /* 0x000fe20000000000 */
[----:B---3--:R-:W-:Y:S01]  /*5910*/  @!P4 FMUL R46, R46, R46 ;  /* 0x0000002e2e2ec220 */ /* 0x008fe20000400000 */
[----:B------:R-:W-:Y:S01]  /*5920*/  F2FP.BF16.F32.PACK_AB R31, R42, R39 ;  /* 0x000000272a1f723e */ /* 0x000fe200000010ff */
[----:B------:R-:W-:Y:S01]  /*5930*/  FADD R10, R10, R49 ;  /* 0x000000310a0a7221 */ /* 0x000fe20000000000 */
[----:B------:R-:W-:Y:S01]  /*5940*/  FADD R23, R20, R23 ;  /* 0x0000001714177221 */ /* 0x000fe20000000000 */
[-C--:B------:R-:W-:Y:S01]  /*5950*/  FMUL R58, R58, R46.reuse ;  /* 0x0000002e3a3a7220 */ /* 0x080fe20000400000 */
[-C--:B------:R-:W-:Y:S01]  /*5960*/  FMUL R59, R59, R46.reuse ;  /* 0x0000002e3b3b7220 */ /* 0x080fe20000400000 */
[----:B------:R-:W-:Y:S01]  /*5970*/  FADD R10, R10, R55 ;  /* 0x000000370a0a7221 */ /* 0x000fe20000000000 */
[----:B--2---:R-:W-:Y:S01]  /*5980*/  @!P3 FMUL R11, R11, R11 ;  /* 0x0000000b0b0bb220 */ /* 0x004fe20000400000 */
[-C--:B------:R-:W-:Y:S01]  /*5990*/  FMUL R62, R62, R46.reuse ;  /* 0x0000002e3e3e7220 */ /* 0x080fe20000400000 */
[----:B------:R-:W-:Y:S01]  /*59a0*/  FMUL R63, R63, R46 ;  /* 0x0000002e3f3f7220 */ /* 0x000fe20000400000 */
[----:B------:R-:W-:Y:S01]  /*59b0*/  FADD R23, R10, R23 ;  /* 0x000000170a177221 */ /* 0x000fe20000000000 */
[----:B------:R-:W-:Y:S01]  /*59c0*/  SHF.L.U32 R10, R9, 0x1f, RZ ;  /* 0x0000001f090a7819 */ /* 0x000fe200000006ff */
[----:B------:R-:W-:Y:S01]  /*59d0*/  FFMA R6, R11, R6, R12 ;  /* 0x000000060b067223 */ /* 0x000fe2000000000c */
[----:B------:R-:W-:Y:S01]  /*59e0*/  FMUL R56, R56, R11 ;  /* 0x0000000b38387220 */ /* 0x000fe20000400000 */
[----:B------:R-:W-:Y:S01]  /*59f0*/  FFMA R7, R46, R7, R23 ;  /* 0x000000072e077223 */ /* 0x000fe20000000017 */
[----:B------:R1:W2:Y:S01]  /*5a00*/  SYNCS.PHASECHK.TRANS64.TRYWAIT P2, [UR6+0xe000], R10 ;  /* 0x00e0000aff0075a7 */ /* 0x0002a20008040146 */
        /* <DEDUP_REMOVED lines=29> */
[----:B------:R-:W-:Y:S02]  /*5be0*/  F2FP.BF16.F32.PACK_AB R37, R51, R50 ;  /* 0x000000323325723e */ /* 0x000fe400000010ff */
[----:B------:R-:W-:Y:S01]  /*5bf0*/  F2FP.BF16.F32.PACK_AB R38, R18, R13 ;  /* 0x0000000d1226723e */ /* 0x000fe200000010ff */
[----:B-1----:R-:W-:Y:S06]  /*5c00*/  @!P0 BRA `(.L_x_39) ;  /* 0x0000000000048947 */ /* 0x002fec0003800000 */
[----:B------:R-:W-:Y:S01]  /*5c10*/  BPT.TRAP 0x1 ;  /* 0x000000040000795c */ /* 0x000fe20000300000 */
.L_x_39:
[----:B--2---:R-:W-:Y:S05]  /*5c20*/  @P2 BRA `(.L_x_40) ;  /* 0x0000000000082947 */ /* 0x004fea0003800000 */
[----:B------:R-:W1:Y:S02]  /*5c30*/  SYNCS.PHASECHK.TRANS64.TRYWAIT P2, [UR6+0xe000], R10 ;  /* 0x00e0000aff0075a7 */ /* 0x000e640008040146 */
[----:B-1----:R-:W-:Y:S05]  /*5c40*/  @!P2 BRA `(.L_x_41) ;  /* 0x0000002800a0a947 */ /* 0x002fea0003800000 */
.L_x_40:
        /* <DEDUP_REMOVED lines=23> */
.L_x_42:
[----:B------:R-:W-:-:S04]  /*5dc0*/  ULEA UR6, UR21, UR36, 0x3 ;  /* 0x0000002415067291 */ /* 0x000fc8000f8e183f */
[----:B------:R-:W-:-:S04]  /*5dd0*/  UIADD3 UR6, UR6, 0xe028, URZ ;  /* 0x0000e02806067890 */ /* 0x000fc8000fffe03f */
[----:B------:R-:W-:-:S09]  /*5de0*/  UPRMT UR6, URZ, 0x654, UR6 ;  /* 0x000006543f067896 */ /* 0x000fd20008000006 */
[----:B------:R-:W-:Y:S01]  /*5df0*/  SYNCS.ARRIVE.TRANS64.RED.A1T0 RZ, [UR6], RZ ;  /* 0x000000ffffff79a7 */ /* 0x000fe20008100406 */
[----:B------:R-:W-:Y:S05]  /*5e00*/  @P1 BRA `(.L_x_43) ;  /* 0x0000000000041947 */ /* 0x000fea0003800000 */
[----:B------:R-:W-:Y:S01]  /*5e10*/  BPT.TRAP 0x1 ;  /* 0x000000040000795c */ /* 0x000fe20000300000 */
.L_x_43:
[----:B------:R-:W-:-:S04]  /*5e20*/  UIADD3 UR21, UR21, 0x1, URZ ;  /* 0x0000000115157890 */ /* 0x000fc8000fffe03f */
[----:B------:R-:W-:-:S04]  /*5e30*/  UISETP.NE.AND UP0, UPT, UR21, 0x5, UPT ;  /* 0x000000051500788c */ /* 0x000fc8000bf05270 */
[----:B------:R-:W-:Y:S01]  /*5e40*/  USEL UR21, UR21, URZ, UP0 ;  /* 0x0000003f15157287 */ /* 0x000fe20008000000 */
[----:B------:R-:W-:Y:S11]  /*5e50*/  @!P0 BRA `(.L_x_44) ;  /* 0x0000000000048947 */ /* 0x000ff60003800000 */
[----:B------:R-:W-:Y:S01]  /*5e60*/  BPT.TRAP 0x1 ;  /* 0x000000040000795c */ /* 0x000fe20000300000 */
.L_x_44:
[----:B------:R-:W-:-:S04]  /*5e70*/  ULEA UR6, UR21, UR36, 0x3 ;  /* 0x0000002415067291 */ /* 0x000fc8000f8e183f */
[----:B------:R-:W-:-:S04]  /*5e80*/  UIADD3 UR6, UR6, 0xe028, URZ ;  /* 0x0000e02806067890 */ /* 0x000fc8000fffe03f */
[----:B------:R-:W-:-:S09]  /*5e90*/  UPRMT UR6, URZ, 0x654, UR6 ;  /* 0x000006543f067896 */ /* 0x000fd20008000006 */
[----:B------:R-:W-:Y:S01]  /*5ea0*/  SYNCS.ARRIVE.TRANS64.RED.A1T0 RZ, [UR6], RZ ;  /* 0x000000ffffff79a7 */ /* 0x000fe20008100406 */
[----:B------:R-:W-:Y:S05]  /*5eb0*/  @P1 BRA `(.L_x_45) ;  /* 0x0000000000041947 */ /* 0x000fea0003800000 */
[----:B------:R-:W-:Y:S01]  /*5ec0*/  BPT.TRAP 0x1 ;  /* 0x000000040000795c */ /* 0x000fe20000300000 */
.L_x_45:
[----:B------:R-:W-:Y:S01]  /*5ed0*/  UIADD3 UR24, UR24, 0x1, URZ ;  /* 0x0000000118187890 */ /* 0x000fe2000fffe03f */
[C---:B------:R-:W-:Y:S01]  /*5ee0*/  ISETP.GT.AND P2, PT, R3.reuse, 0x1, PT ;  /* 0x000000010300780c */ /* 0x040fe20003f44270 */
[----:B------:R-:W-:Y:S01]  /*5ef0*/  UIADD3 UR21, UR21, 0x1, URZ ;  /* 0x0000000115157890 */ /* 0x000fe2000fffe03f */
[----:B------:R-:W-:Y:S01]  /*5f00*/  IADD3 R3, R3, -0x1, RZ ;  /* 0xffffffff03037810 */ /* 0x000fe20007ffe0ff */
[----:B------:R-:W-:Y:S01]  /*5f10*/  UISETP.NE.AND UP1, UPT, UR24, 0x5, UPT ;  /* 0x000000051800788c */ /* 0x000fe2000bf25270 */
[----:B------:R-:W-:Y:S01]  /*5f20*/  VIADD R5, R5, 0x40 ;  /* 0x0000004005057836 */ /* 0x000fe20000000000 */
[----:B------:R-:W-:Y:S01]  /*5f30*/  UISETP.NE.AND UP0, UPT, UR21, 0x5, UPT ;  /* 0x000000051500788c */ /* 0x000fe2000bf05270 */
[----:B-1----:R-:W-:Y:S01]  /*5f40*/  IMAD.MOV.U32 R11, RZ, RZ, R4 ;  /* 0x000000ffff0b7224 */ /* 0x002fe200078e0004 */
[----:B------:R-:W-:Y:S01]  /*5f50*/  USEL UR6, URZ, 0x1, UP1 ;  /* 0x000000013f067887 */ /* 0x000fe20008800000 */
[----:B------:R-:W-:Y:S01]  /*5f60*/  MOV R12, R8 ;  /* 0x00000008000c7202 */ /* 0x000fe20000000f00 */
[----:B------:R-:W-:-:S02]  /*5f70*/  USEL UR21, UR21, URZ, UP0 ;  /* 0x0000003f15157287 */ /* 0x000fc40008000000 */
[----:B------:R-:W-:Y:S02]  /*5f80*/  USEL UR24, UR24, URZ, UP1 ;  /* 0x0000003f18187287 */ /* 0x000fe40008800000 */
[----:B------:R-:W-:Y:S01]  /*5f90*/  LOP3.LUT R10, R9, UR6, RZ, 0x3c, !PT ;  /* 0x00000006090a7c12 */ /* 0x000fe2000f8e3cff */
[----:B------:R-:W-:Y:S09]  /*5fa0*/  @P2 BRA `(.L_x_46) ;  /* 0xffffffe000a42947 */ /* 0x000ff2000383ffff */
.L_x_35:
[----:B------:R-:W1:Y:S01]  /*5fb0*/  SHFL.BFLY PT, R3, R6, 0x1, 0x1f ;  /* 0x0c201f0006037f89 */ /* 0x000e6200000e0000 */
[----:B------:R-:W-:Y:S01]  /*5fc0*/  BSSY B0, `(.L_x_47) ;  /* 0x0000023000007945 */ /* 0x000fe20003800000 */
[----:B------:R-:W-:Y:S02]  /*5fd0*/  IMAD.MOV.U32 R9, RZ, RZ, 0x7f800000 ;  /* 0x7f800000ff097424 */ /* 0x000fe400078e00ff */
[----:B------:R-:W2:Y:S01]  /*5fe0*/  SHFL.BFLY PT, R0, R7, 0x1, 0x1f ;  /* 0x0c201f0007007f89 */ /* 0x000ea200000e0000 */
[----:B------:R-:W-:Y:S02]  /*5ff0*/  IMAD.MOV.U32 R10, RZ, RZ, 0x3f800000 ;  /* 0x3f800000ff0a7424 */ /* 0x000fe400078e00ff */
[----:B------:R-:W-:Y:S02]  /*6000*/  IMAD.MOV.U32 R11, RZ, RZ, 0x7f800000 ;  /* 0x7f800000ff0b7424 */ /* 0x000fe400078e00ff */
[----:B-1----:R-:W-:Y:S01]  /*6010*/  FADD R3, R3, R6 ;  /* 0x0000000603037221 */ /* 0x002fe20000000000 */
[----:B--2---:R-:W-:-:S04]  /*6020*/  FADD R16, R0, R7 ;  /* 0x0000000700107221 */ /* 0x004fc80000000000 */
[----:B------:R-:W1:Y:S01]  /*6030*/  SHFL.BFLY PT, R2, R3, 0x2, 0x1f ;  /* 0x0c401f0003027f89 */ /* 0x000e6200000e0000 */
[----:B------:R-:W-:-:S03]  /*6040*/  MOV R0, 0x3f800000 ;  /* 0x3f80000000007802 */ /* 0x000fc60000000f00 */
[----:B------:R-:W2:Y:S01]  /*6050*/  SHFL.BFLY PT, R17, R16, 0x2, 0x1f ;  /* 0x0c401f0010117f89 */ /* 0x000ea200000e0000 */
[C---:B-1----:R-:W-:Y:S01]  /*6060*/  FSETP.NE.AND P0, PT, R3.reuse, -R2, PT ;  /* 0x800000020300720b */ /* 0x042fe20003f05000 */
[----:B------:R-:W-:Y:S01]  /*6070*/  FADD R5, R3, R2 ;  /* 0x0000000203057221 */ /* 0x000fe20000000000 */
[----:B--2---:R-:W-:-:S11]  /*6080*/  FADD R6, R16, R17 ;  /* 0x0000001110067221 */ /* 0x004fd60000000000 */
[----:B------:R-:W-:Y:S05]  /*6090*/  @!P0 BRA `(.L_x_48) ;  /* 0x0000000000548947 */ /* 0x000fea0003800000 */
[----:B------:R-:W-:Y:S01]  /*60a0*/  VIADD R0, R5, 0x1800000 ;  /* 0x0180000005007836 */ /* 0x000fe20000000000 */
[----:B------:R-:W-:Y:S04]  /*60b0*/  BSSY B1, `(.L_x_49) ;  /* 0x000000c000017945 */ /* 0x000fe80003800000 */
[----:B------:R-:W-:-:S04]  /*60c0*/  LOP3.LUT R0, R0, 0x7f800000, RZ, 0xc0, !PT ;  /* 0x7f80000000007812 */ /* 0x000fc800078ec0ff */
[----:B------:R-:W-:-:S13]  /*60d0*/  ISETP.GT.U32.AND P0, PT, R0, 0x1ffffff, PT ;  /* 0x01ffffff0000780c */ /* 0x000fda0003f04070 */
[----:B------:R-:W-:Y:S05]  /*60e0*/  @P0 BRA `(.L_x_50) ;  /* 0x0000000000100947 */ /* 0x000fea0003800000 */
[----:B------:R-:W-:Y:S02]  /*60f0*/  MOV R2, R5 ;  /* 0x0000000500027202 */ /* 0x000fe40000000f00 */
[----:B------:R-:W-:-:S07]  /*6100*/  MOV R15, 0x6120 ;  /* 0x00006120000f7802 */ /* 0x000fce0000000f00 */
[----:B------:R-:W-:Y:S05]  /*6110*/  CALL.REL.NOINC `($__internal_0_$__cuda_sm20_rcp_rn_f32_slowpath) ;  /* 0x0000002800147944 */ /* 0x000fea0003c00000 */
[----:B------:R-:W-:Y:S05]  /*6120*/  BRA `(.L_x_51) ;  /* 0x0000000000107947 */ /* 0x000fea0003800000 */
.L_x_50:
[----:B------:R-:W1:Y:S02]  /*6130*/  MUFU.RCP R0, R5 ;  /* 0x0000000500007308 */ /* 0x000e640000001000 */
[----:B-1----:R-:W-:-:S04]  /*6140*/  FFMA R2, R5, R0, -1 ;  /* 0xbf80000005027423 */ /* 0x002fc80000000000 */
[----:B------:R-:W-:-:S04]  /*6150*/  FADD.FTZ R3, -R2, -RZ ;  /* 0x800000ff02037221 */ /* 0x000fc80000010100 */
[----:B------:R-:W-:-:S07]  /*6160*/  FFMA R0, R0, R3, R0 ;  /* 0x0000000300007223 */ /* 0x000fce0000000000 */
.L_x_51:
[----:B------:R-:W-:Y:S05]  /*6170*/  BSYNC B1 ;  /* 0x0000000000017941 */ /* 0x000fea0003800000 */
.L_x_49:
[----:B------:R-:W-:Y:S01]  /*6180*/  FSETP.GEU.AND P0, PT, |R5|, 1.175494350822287508e-38, PT ;  /* 0x008000000500780b */ /* 0x000fe20003f0e200 */
[----:B------:R-:W-:-:S12]  /*6190*/  ULDC UR4, c[0x0][0x600] ;  /* 0x0001800000047ab9 */ /* 0x000fd80000000800 */
[----:B------:R-:W-:-:S04]  /*61a0*/  @!P0 FMUL R5, R5, 16777216 ;  /* 0x4b80000005058820 */ /* 0x000fc80000400000 */
[----:B------:R-:W1:Y:S02]  /*61b0*/  MUFU.LG2 R2, R5 ;  /* 0x0000000500027308 */ /* 0x000e640000000c00 */
[----:B-1----:R-:W-:-:S04]  /*61c0*/  @!P0 FADD R2, R2, -24 ;  /* 0xc1c0000002028421 */ /* 0x002fc80000000000 */
[----:B------:R-:W-:-:S04]  /*61d0*/  FMUL R11, R2, 0.69314718246459960938 ;  /* 0x3f317218020b7820 */ /* 0x000fc80000400000 */
[----:B------:R-:W-:-:S07]  /*61e0*/  FFMA R11, R4, UR4, R11 ;  /* 0x00000004040b7c23 */ /* 0x000fce000800000b */
.L_x_48:
[----:B------:R-:W-:Y:S05]  /*61f0*/  BSYNC B0 ;  /* 0x0000000000007941 */ /* 0x000fea0003800000 */
.L_x_47:
[----:B------:R-:W-:Y:S01]  /*6200*/  FSETP.NE.AND P0, PT, R16, -R17, PT ;  /* 0x800000111000720b */ /* 0x000fe20003f05000 */
[----:B------:R-:W-:Y:S01]  /*6210*/  ULDC UR4, c[0x0][0x608] ;  /* 0x0001820000047ab9 */ /* 0x000fe20000000800 */
[----:B------:R-:W-:Y:S01]  /*6220*/  BSSY B0, `(.L_x_52) ;  /* 0x0000029000007945 */ /* 0x000fe20003800000 */
[----:B------:R-:W-:-:S04]  /*6230*/  FMUL R0, R0, UR4 ;  /* 0x0000000400007c20 */ /* 0x000fc80008400000 */
        /* <DEDUP_REMOVED lines=16> */
[----:B------:R-:W-:Y:S06]  /*6340*/  @!P0 BRA `(.L_x_53) ;  /* 0x0000000000588947 */ /* 0x000fec0003800000 */
[----:B------:R-:W-:Y:S01]  /*6350*/  VIADD R0, R6, 0x1800000 ;  /* 0x0180000006007836 */ /* 0x000fe20000000000 */
[----:B------:R-:W-:Y:S04]  /*6360*/  BSSY B1, `(.L_x_54) ;  /* 0x000000d000017945 */ /* 0x000fe80003800000 */
[----:B------:R-:W-:-:S04]  /*6370*/  LOP3.LUT R0, R0, 0x7f800000, RZ, 0xc0, !PT ;  /* 0x7f80000000007812 */ /* 0x000fc800078ec0ff */
[----:B------:R-:W-:-:S13]  /*6380*/  ISETP.GT.U32.AND P0, PT, R0, 0x1ffffff, PT ;  /* 0x01ffffff0000780c */ /* 0x000fda0003f04070 */
[----:B------:R-:W-:Y:S05]  /*6390*/  @P0 BRA `(.L_x_55) ;  /* 0x0000000000140947 */ /* 0x000fea0003800000 */
[----:B------:R-:W-:Y:S01]  /*63a0*/  IMAD.MOV.U32 R2, RZ, RZ, R6 ;  /* 0x000000ffff027224 */ /* 0x000fe200078e0006 */
[----:B------:R-:W-:-:S07]  /*63b0*/  MOV R15, 0x63d0 ;  /* 0x000063d0000f7802 */ /* 0x000fce0000000f00 */
[----:B------:R-:W-:Y:S05]  /*63c0*/  CALL.REL.NOINC `($__internal_0_$__cuda_sm20_rcp_rn_f32_slowpath) ;  /* 0x0000002400687944 */ /* 0x000fea0003c00000 */
[----:B------:R-:W-:Y:S01]  /*63d0*/  MOV R10, R0 ;  /* 0x00000000000a7202 */ /* 0x000fe20000000f00 */
[----:B------:R-:W-:Y:S06]  /*63e0*/  BRA `(.L_x_56) ;  /* 0x0000000000107947 */ /* 0x000fec0003800000 */
.L_x_55:
[----:B------:R-:W1:Y:S02]  /*63f0*/  MUFU.RCP R3, R6 ;  /* 0x0000000600037308 */ /* 0x000e640000001000 */
[----:B-1----:R-:W-:-:S04]  /*6400*/  FFMA R0, R6, R3, -1 ;  /* 0xbf80000006007423 */ /* 0x002fc80000000003 */
[----:B------:R-:W-:-:S04]  /*6410*/  FADD.FTZ R0, -R0, -RZ ;  /* 0x800000ff00007221 */ /* 0x000fc80000010100 */
[----:B------:R-:W-:-:S07]  /*6420*/  FFMA R10, R3, R0, R3 ;  /* 0x00000000030a7223 */ /* 0x000fce0000000003 */
.L_x_56:
[----:B------:R-:W-:Y:S05]  /*6430*/  BSYNC B1 ;  /* 0x0000000000017941 */ /* 0x000fea0003800000 */
.L_x_54:
[----:B------:R-:W-:Y:S01]  /*6440*/  FSETP.GEU.AND P0, PT, |R6|, 1.175494350822287508e-38, PT ;  /* 0x008000000600780b */ /* 0x000fe20003f0e200 */
[----:B------:R-:W-:-:S12]  /*6450*/  ULDC UR4, c[0x0][0x600] ;  /* 0x0001800000047ab9 */ /* 0x000fd80000000800 */
[----:B------:R-:W-:-:S04]  /*6460*/  @!P0 FMUL R6, R6, 16777216 ;  /* 0x4b80000006068820 */ /* 0x000fc80000400000 */
[----:B------:R-:W1:Y:S02]  /*6470*/  MUFU.LG2 R0, R6 ;  /* 0x0000000600007308 */ /* 0x000e640000000c00 */
[----:B-1----:R-:W-:-:S04]  /*6480*/  @!P0 FADD R0, R0, -24 ;  /* 0xc1c0000000008421 */ /* 0x002fc80000000000 */
[----:B------:R-:W-:-:S04]  /*6490*/  FMUL R9, R0, 0.69314718246459960938 ;  /* 0x3f31721800097820 */ /* 0x000fc80000400000 */
[----:B------:R-:W-:-:S07]  /*64a0*/  FFMA R9, R8, UR4, R9 ;  /* 0x0000000408097c23 */ /* 0x000fce0008000009 */
.L_x_53:
[----:B------:R-:W-:Y:S05]  /*64b0*/  BSYNC B0 ;  /* 0x0000000000007941 */ /* 0x000fea0003800000 */
.L_x_52:
[----:B------:R-:W-:Y:S01]  /*64c0*/  UISETP.NE.AND UP0, UPT, UR38, 0x1, UPT ;  /* 0x000000012600788c */ /* 0x000fe2000bf05270 */
[----:B------:R-:W1:Y:S03]  /*64d0*/  S2R R2, SR_TID.X ;  /* 0x0000000000027919 */ /* 0x000e660000002100 */
[----:B------:R-:W-:-:S06]  /*64e0*/  USEL UR4, URZ, 0x1, UP0 ;  /* 0x000000013f047887 */ /* 0x000fcc0008000000 */
[----:B------:R-:W-:Y:S01]  /*64f0*/  IMAD.U32 R0, RZ, RZ, UR4 ;  /* 0x00000004ff007e24 */ /* 0x000fe2000f8e00ff */
[----:B------:R-:W-:Y:S02]  /*6500*/  ULDC UR4, c[0x0][0x608] ;  /* 0x0001820000047ab9 */ /* 0x000fe40000000800 */
[----:B------:R-:W-:Y:S02]  /*6510*/  FMUL R10, R10, UR4 ;  /* 0x000000040a0a7c20 */ /* 0x000fe40008400000 */
[----:B------:R-:W-:-:S04]  /*6520*/  SHF.L.U32 R0, R0, 0x1f, RZ ;  /* 0x0000001f00007819 */ /* 0x000fc800000006ff */
[----:B------:R-:W2:Y:S01]  /*6530*/  SYNCS.PHASECHK.TRANS64.TRYWAIT P0, [UR23+0x8], R0 ;  /* 0x00000800ff0075a7 */ /* 0x000ea20008000157 */
[C---:B-1----:R-:W-:Y:S02]  /*6540*/  LOP3.LUT P1, RZ, R2.reuse, 0x3, RZ, 0xc0, !PT ;  /* 0x0000000302ff7812 */ /* 0x042fe4000782c0ff */
[----:B------:R-:W-:Y:S01]  /*6550*/  LOP3.LUT R16, R2, 0x7f, RZ, 0xc0, !PT ;  /* 0x0000007f02107812 */ /* 0x000fe200078ec0ff */
[----:B--2---:R-:W-:Y:S10]  /*6560*/  @!P0 BRA `(.L_x_57) ;  /* 0x0000002000708947 */ /* 0x004ff40003800000 */
.L_x_107:
[----:B------:R-:W-:Y:S01]  /*6570*/  ULDC.64 UR10, c[0x0][0x208] ;  /* 0x00008200000a7ab9 */ /* 0x000fe20000000a00 */
[----:B------:R-:W-:Y:S01]  /*6580*/  BSSY B0, `(.L_x_58) ;  /* 0x0000019000007945 */ /* 0x000fe20003800000 */
[----:B------:R-:W-:-:S03]  /*6590*/  SHF.R.U32.HI R17, RZ, 0x5, R16 ;  /* 0x00000005ff117819 */ /* 0x000fc60000011610 */
[----:B------:R-:W-:Y:S05]  /*65a0*/  @P1 BRA `(.L_x_59) ;  /* 0x0000000000581947 */ /* 0x000fea0003800000 */
[----:B------:R-:W2:Y:S01]  /*65b0*/  S2UR UR4, SR_CTAID.Y ;  /* 0x00000000000479c3 */ /* 0x000ea20000002600 */
[----:B-1----:R-:W-:Y:S01]  /*65c0*/  SHF.R.U32.HI R0, RZ, 0x2, R2 ;  /* 0x00000002ff007819 */ /* 0x002fe20000011602 */
[----:B------:R-:W-:Y:S01]  /*65d0*/  IMAD.SHL.U32 R3, R17, 0x10, RZ ;  /* 0x0000001011037824 */ /* 0x000fe200078e00ff */
[----:B------:R-:W-:Y:S02]  /*65e0*/  USHF.L.U32 UR8, UR37, 0x6, URZ ;  /* 0x0000000625087899 */ /* 0x000fe4000800063f */
[----:B------:R-:W-:Y:S01]  /*65f0*/  LOP3.LUT R0, R0, 0x7, RZ, 0xc0, !PT ;  /* 0x0000000700007812 */ /* 0x000fe200078ec0ff */
[----:B------:R-:W-:Y:S02]  /*6600*/  ULDC.64 UR6, c[0x0][0x688] ;  /* 0x0001a20000067ab9 */ /* 0x000fe40000000a00 */
[----:B------:R-:W1:Y:S01]  /*6610*/  S2UR UR5, SR_CTAID.Z ;  /* 0x00000000000579c3 */ /* 0x000e620000002700 */
[----:B------:R-:W-:-:S04]  /*6620*/  LOP3.LUT R0, R3, 0xfffffff0, R0, 0xe2, !PT ;  /* 0xfffffff003007812 */ /* 0x000fc800078ee200 */
[----:B------:R-:W-:-:S05]  /*6630*/  IADD3 R3, R0, UR8, RZ ;  /* 0x0000000800037c10 */ /* 0x000fca000fffe0ff */
[----:B------:R-:W-:Y:S01]  /*6640*/  VIADD R2, R3, 0x8 ;  /* 0x0000000803027836 */ /* 0x000fe20000000000 */
[----:B--2---:R-:W-:-:S04]  /*6650*/  UIMAD UR4, UR4, UR6, UR8 ;  /* 0x00000006040472a4 */ /* 0x004fc8000f8e0208 */
[----:B-1----:R-:W-:-:S03]  /*6660*/  UIMAD UR4, UR5, UR7, UR4 ;  /* 0x00000007050472a4 */ /* 0x002fc6000f8e0204 */
[----:B------:R-:W-:Y:S02]  /*6670*/  ULDC UR5, c[0x0][0x288] ;  /* 0x0000a20000057ab9 */ /* 0x000fe40000000800 */
[----:B------:R-:W-:Y:S02]  /*6680*/  ISETP.GE.U32.AND P0, PT, R3, UR5, PT ;  /* 0x0000000503007c0c */ /* 0x000fe4000bf06070 */
[----:B------:R-:W-:Y:S02]  /*6690*/  IADD3 R0, P2, R0, UR4, RZ ;  /* 0x0000000400007c10 */ /* 0x000fe4000ff5e0ff */
[----:B------:R-:W-:Y:S01]  /*66a0*/  ISETP.GE.U32.AND P1, PT, R2, UR5, PT ;  /* 0x0000000502007c0c */ /* 0x000fe2000bf26070 */
[----:B------:R-:W-:Y:S02]  /*66b0*/  ULDC.64 UR4, c[0x0][0x680] ;  /* 0x0001a00000047ab9 */ /* 0x000fe40000000a00 */
[----:B------:R-:W-:Y:S01]  /*66c0*/  IMAD.X R3, RZ, RZ, RZ, P2 ;  /* 0x000000ffff037224 */ /* 0x000fe200010e06ff */
[----:B------:R-:W-:-:S04]  /*66d0*/  LEA R2, P2, R0, UR4, 0x2 ;  /* 0x0000000400027c11 */ /* 0x000fc8000f8410ff */
[----:B------:R-:W-:-:S05]  /*66e0*/  LEA.HI.X R3, R0, UR5, R3, 0x2, P2 ;  /* 0x0000000500037c11 */ /* 0x000fca00090f1403 */
[----:B------:R2:W-:Y:S04]  /*66f0*/  @!P0 STG.E desc[UR10][R2.64], R11 ;  /* 0x0000000b02008986 */ /* 0x0005e8000c10190a */
[----:B------:R2:W-:Y:S02]  /*6700*/  @!P1 STG.E desc[UR10][R2.64+0x20], R9 ;  /* 0x0000200902009986 */ /* 0x0005e4000c10190a */
.L_x_59:
[----:B------:R-:W-:Y:S05]  /*6710*/  BSYNC B0 ;  /* 0x0000000000007941 */ /* 0x000fea0003800000 */
.L_x_58:
[----:B------:R-:W-:Y:S01]  /*6720*/  ULDC.64 UR4, c[0x0][0x730] ;  /* 0x0001cc0000047ab9 */ /* 0x000fe20000000a00 */
[-C--:B------:R-:W-:Y:S01]  /*6730*/  FMUL R58, R58, R10.reuse ;  /* 0x0000000a3a3a7220 */ /* 0x080fe20000400000 */
[----:B------:R-:W-:Y:S01]  /*6740*/  ISETP.NE.U32.AND P0, PT, RZ, UR4, PT ;  /* 0x00000004ff007c0c */ /* 0x000fe2000bf05070 */
[-C--:B------:R-:W-:Y:S01]  /*6750*/  FMUL R38, R59, R10.reuse ;  /* 0x0000000a3b267220 */ /* 0x080fe20000400000 */
[-C--:B------:R-:W-:Y:S01]  /*6760*/  FMUL R62, R62, R10.reuse ;  /* 0x0000000a3e3e7220 */ /* 0x080fe20000400000 */
[-C--:B------:R-:W-:Y:S01]  /*6770*/  FMUL R40, R63, R10.reuse ;  /* 0x0000000a3f287220 */ /* 0x080fe20000400000 */
[----:B------:R-:W-:Y:S01]  /*6780*/  ISETP.NE.AND.EX P0, PT, RZ, UR5, PT, P0 ;  /* 0x00000005ff007c0c */ /* 0x000fe2000bf05300 */
        /* <DEDUP_REMOVED lines=12> */
[----:B------:R-:W-:Y:S06]  /*6850*/  @P0 BRA `(.L_x_60) ;  /* 0x0000000000200947 */ /* 0x000fec0003800000 */
[----:B------:R-:W-:Y:S02]  /*6860*/  ULDC.64 UR4, c[0x0][0x728] ;  /* 0x0001ca0000047ab9 */ /* 0x000fe40000000a00 */
[----:B------:R-:W-:-:S04]  /*6870*/  ISETP.NE.U32.AND P0, PT, RZ, UR4, PT ;  /* 0x00000004ff007c0c */ /* 0x000fc8000bf05070 */
[----:B------:R-:W-:-:S13]  /*6880*/  ISETP.NE.AND.EX P0, PT, RZ, UR5, PT, P0 ;  /* 0x00000005ff007c0c */ /* 0x000fda000bf05300 */
[----:B------:R-:W-:Y:S05]  /*6890*/  @!P0 BRA `(.L_x_61) ;  /* 0x00000000000c8947 */ /* 0x000fea0003800000 */
[----:B-12---:R-:W1:Y:S02]  /*68a0*/  LDC.64 R2, c[0x0][0x728] ;  /* 0x0001ca00ff027b82 */ /* 0x006e640000000a00 */
[----:B-1----:R4:W5:Y:S01]  /*68b0*/  LDG.E R2, desc[UR10][R2.64] ;  /* 0x0000000a02027981 */ /* 0x002962000c1e1900 */
[----:B------:R-:W-:Y:S05]  /*68c0*/  BRA `(.L_x_60) ;  /* 0x0000000000047947 */ /* 0x000fea0003800000 */
.L_x_61:
[----:B--2---:R-:W3:Y:S02]  /*68d0*/  LDC R2, c[0x0][0x720] ;  /* 0x0001c800ff027b82 */ /* 0x004ee40000000800 */
.L_x_60:
[----:B-1----:R-:W-:Y:S02]  /*68e0*/  MOV R0, RZ ;  /* 0x000000ff00007202 */ /* 0x002fe40000000f00 */
[----:B---3-5:R-:W-:Y:S02]  /*68f0*/  MOV R37, R2 ;  /* 0x0000000200257202 */ /* 0x028fe40000000f00 */
[----:B------:R-:W-:-:S13]  /*6900*/  LOP3.LUT P0, RZ, R0, 0x1bf, RZ, 0xc0, !PT ;  /* 0x000001bf00ff7812 */ /* 0x000fda000780c0ff */
[----:B------:R-:W-:Y:S05]  /*6910*/  @!P0 BRA `(.L_x_62) ;  /* 0x0000000000408947 */ /* 0x000fea0003800000 */
[----:B------:R-:W-:Y:S01]  /*6920*/  MOV R0, 0x0 ;  /* 0x0000000000007802 */ /* 0x000fe20000000f00 */
[----:B------:R-:W-:Y:S01]  /*6930*/  ULDC.64 UR4, c[0x4][0x68] ;  /* 0x01001a0000047ab9 */ /* 0x000fe20000000a00 */
[----:B------:R-:W-:Y:S01]  /*6940*/  ULDC.64 UR6, c[0x4][0x8] ;  /* 0x0100020000067ab9 */ /* 0x000fe20000000a00 */
[----:B------:R-:W-:Y:S01]  /*6950*/  IMAD.U32 R4, RZ, RZ, UR4 ;  /* 0x00000004ff047e24 */ /* 0x000fe2000f8e00ff */
[----:B--2-4-:R1:W2:Y:S01]  /*6960*/  LDC.64 R2, c[0x4][R0] ;  /* 0x0100000000027b82 */ /* 0x0142a20000000a00 */
[----:B------:R-:W-:Y:S01]  /*6970*/  IMAD.U32 R5, RZ, RZ, UR5 ;  /* 0x00000005ff057e24 */ /* 0x000fe2000f8e00ff */
[----:B------:R-:W-:Y:S01]  /*6980*/  ULDC.64 UR4, c[0x4][0x70] ;  /* 0x01001c0000047ab9 */ /* 0x000fe20000000a00 */
[----:B------:R-:W-:Y:S01]  /*6990*/  IMAD.U32 R10, RZ, RZ, UR6 ;  /* 0x00000006ff0a7e24 */ /* 0x000fe2000f8e00ff */
[----:B------:R-:W-:Y:S01]  /*69a0*/  MOV R6, UR4 ;  /* 0x0000000400067c02 */ /* 0x000fe20008000f00 */
[----:B------:R-:W-:Y:S01]  /*69b0*/  IMAD.U32 R7, RZ, RZ, UR5 ;  /* 0x00000005ff077e24 */ /* 0x000fe2000f8e00ff */
[----:B------:R-:W-:Y:S01]  /*69c0*/  MOV R11, UR7 ;  /* 0x00000007000b7c02 */ /* 0x000fe20008000f00 */
[----:B------:R-:W-:Y:S01]  /*69d0*/  IMAD.MOV.U32 R8, RZ, RZ, 0x70 ;  /* 0x00000070ff087424 */ /* 0x000fe200078e00ff */
[----:B------:R-:W-:Y:S01]  /*69e0*/  MOV R13, RZ ;  /* 0x000000ff000d7202 */ /* 0x000fe20000000f00 */
[----:B-1----:R-:W-:-:S07]  /*69f0*/  IMAD.MOV.U32 R12, RZ, RZ, 0x1 ;  /* 0x00000001ff0c7424 */ /* 0x002fce00078e00ff */
[----:B------:R-:W-:-:S07]  /*6a00*/  LEPC R20, `(.L_x_62) ;  /* 0x000000001014794e */ /* 0x000fce0000000000 */
[----:B--2---:R-:W-:Y:S05]  /*6a10*/  CALL.ABS.NOINC R2 ;  /* 0x0000000002007343 */ /* 0x004fea0003c00000 */
.L_x_62:
[----:B------:R-:W-:Y:S02]  /*6a20*/  IMAD.U32 R18, RZ, RZ, UR36 ;  /* 0x00000024ff127e24 */ /* 0x000fe4000f8e00ff */
[----:B--2-4-:R-:W-:-:S04]  /*6a30*/  IMAD.U32 R3, RZ, RZ, UR38 ;  /* 0x00000026ff037e24 */ /* 0x014fc8000f8e00ff */
[----:B------:R-:W-:-:S05]  /*6a40*/  IMAD R18, R3, 0x2200, R18 ;  /* 0x0000220003127824 */ /* 0x000fca00078e0212 */
[----:B------:R-:W-:-:S04]  /*6a50*/  IADD3 R19, R18, -0x2200, RZ ;  /* 0xffffde0012137810 */ /* 0x000fc80007ffe0ff */
[----:B------:R-:W-:-:S13]  /*6a60*/  LOP3.LUT P0, RZ, R19, 0x1b0, RZ, 0xc0, !PT ;  /* 0x000001b013ff7812 */ /* 0x000fda000780c0ff */
[----:B------:R-:W-:Y:S05]  /*6a70*/  @!P0 BRA `(.L_x_63) ;  /* 0x0000000000408947 */ /* 0x000fea0003800000 */
[----:B------:R-:W-:Y:S01]  /*6a80*/  MOV R0, 0x0 ;  /* 0x0000000000007802 */ /* 0x000fe20000000f00 */
[----:B------:R-:W-:Y:S01]  /*6a90*/  ULDC.64 UR4, c[0x4][0x68] ;  /* 0x01001a0000047ab9 */ /* 0x000fe20000000a00 */
[----:B------:R-:W-:Y:S01]  /*6aa0*/  ULDC.64 UR6, c[0x4][0x8] ;  /* 0x0100020000067ab9 */ /* 0x000fe20000000a00 */
[----:B------:R-:W-:Y:S01]  /*6ab0*/  IMAD.U32 R4, RZ, RZ, UR4 ;  /* 0x00000004ff047e24 */ /* 0x000fe2000f8e00ff */
[----:B------:R1:W2:Y:S01]  /*6ac0*/  LDC.64 R2, c[0x4][R0] ;  /* 0x0100000000027b82 */ /* 0x0002a20000000a00 */
[----:B------:R-:W-:Y:S01]  /*6ad0*/  IMAD.U32 R5, RZ, RZ, UR5 ;  /* 0x00000005ff057e24 */ /* 0x000fe2000f8e00ff */
[----:B------:R-:W-:Y:S01]  /*6ae0*/  ULDC.64 UR4, c[0x4][0x70] ;  /* 0x01001c0000047ab9 */ /* 0x000fe20000000a00 */
[----:B------:R-:W-:Y:S01]  /*6af0*/  MOV R10, UR6 ;  /* 0x00000006000a7c02 */ /* 0x000fe20008000f00 */
[----:B------:R-:W-:Y:S01]  /*6b00*/  IMAD.U32 R7, RZ, RZ, UR5 ;  /* 0x00000005ff077e24 */ /* 0x000fe2000f8e00ff */
[----:B------:R-:W-:Y:S01]  /*6b10*/  MOV R6, UR4 ;  /* 0x0000000400067c02 */ /* 0x000fe20008000f00 */
[----:B------:R-:W-:Y:S01]  /*6b20*/  IMAD.U32 R11, RZ, RZ, UR7 ;  /* 0x00000007ff0b7e24 */ /* 0x000fe2000f8e00ff */
[----:B------:R-:W-:Y:S01]  /*6b30*/  MOV R8, 0x70 ;  /* 0x0000007000087802 */ /* 0x000fe20000000f00 */
[----:B------:R-:W-:Y:S01]  /*6b40*/  IMAD.MOV.U32 R12, RZ, RZ, 0x1 ;  /* 0x00000001ff0c7424 */ /* 0x000fe200078e00ff */
[----:B-1----:R-:W-:-:S07]  /*6b50*/  MOV R13, RZ ;  /* 0x000000ff000d7202 */ /* 0x002fce0000000f00 */
[----:B------:R-:W-:-:S07]  /*6b60*/  LEPC R20, `(.L_x_63) ;  /* 0x000000001014794e */ /* 0x000fce0000000000 */
[----:B--2---:R-:W-:Y:S05]  /*6b70*/  CALL.ABS.NOINC R2 ;  /* 0x0000000002007343 */ /* 0x004fea0003c00000 */
.L_x_63:
[----:B------:R-:W1:Y:S01]  /*6b80*/  S2R R5, SR_TID.X ;  /* 0x0000000000057919 */ /* 0x000e620000002100 */
[----:B------:R-:W-:Y:S01]  /*6b90*/  ULDC.64 UR4, c[0x0][0x730] ;  /* 0x0001cc0000047ab9 */ /* 0x000fe20000000a00 */
[----:B------:R-:W-:Y:S02]  /*6ba0*/  IADD3 R16, R16, 0x1f, RZ ;  /* 0x0000001f10107810 */ /* 0x000fe40007ffe0ff */
[----:B------:R-:W-:Y:S02]  /*6bb0*/  ISETP.NE.U32.AND P0, PT, RZ, UR4, PT ;  /* 0x00000004ff007c0c */ /* 0x000fe4000bf05070 */
[----:B------:R-:W-:Y:S02]  /*6bc0*/  ISETP.GT.U32.AND P1, PT, R16, 0x3e, PT ;  /* 0x0000003e1000780c */ /* 0x000fe40003f24070 */
[----:B------:R-:W-:-:S13]  /*6bd0*/  ISETP.NE.AND.EX P0, PT, RZ, UR5, PT, P0 ;  /* 0x00000005ff007c0c */ /* 0x000fda000bf05300 */
[----:B------:R-:W2:Y:S01]  /*6be0*/  @P0 LDC R37, c[0x0][0x720] ;  /* 0x0001c800ff250b82 */ /* 0x000ea20000000800 */
[C---:B-1----:R-:W-:Y:S01]  /*6bf0*/  IMAD.SHL.U32 R0, R5.reuse, 0x20, RZ ;  /* 0x0000002005007824 */ /* 0x042fe200078e00ff */
[----:B------:R-:W-:Y:S02]  /*6c00*/  SHF.R.U32.HI R3, RZ, 0x1, R5 ;  /* 0x00000001ff037819 */ /* 0x000fe40000011605 */
[----:B------:R-:W-:Y:S02]  /*6c10*/  LOP3.LUT P0, RZ, R5, 0x4, RZ, 0xc0, !PT ;  /* 0x0000000405ff7812 */ /* 0x000fe4000780c0ff */
[C---:B------:R-:W-:Y:S02]  /*6c20*/  LOP3.LUT R2, R0.reuse, 0xc0, RZ, 0xc0, !PT ;  /* 0x000000c000027812 */ /* 0x040fe400078ec0ff */
[----:B------:R-:W-:Y:S02]  /*6c30*/  LOP3.LUT R4, R0, 0x20, RZ, 0xc0, !PT ;  /* 0x0000002000047812 */ /* 0x000fe400078ec0ff */
[----:B------:R-:W-:-:S02]  /*6c40*/  LOP3.LUT R2, R2, 0x8, R3, 0xf8, !PT ;  /* 0x0000000802027812 */ /* 0x000fc400078ef803 */
[----:B------:R-:W-:Y:S01]  /*6c50*/  SHF.L.U32 R3, R5, 0x2, RZ ;  /* 0x0000000205037819 */ /* 0x000fe200000006ff */
[----:B------:R-:W-:Y:S01]  /*6c60*/  IMAD R4, R17, 0x200, R4 ;  /* 0x0000020011047824 */ /* 0x000fe200078e0204 */
[----:B------:R-:W-:Y:S01]  /*6c70*/  LOP3.LUT R0, R0, 0x100, RZ, 0xc0, !PT ;  /* 0x0000010000007812 */ /* 0x000fe200078ec0ff */
[-C--:B--2---:R-:W-:Y:S01]  /*6c80*/  FMUL R5, R22, R37.reuse ;  /* 0x0000002516057220 */ /* 0x084fe20000400000 */
[----:B------:R-:W-:Y:S01]  /*6c90*/  LOP3.LUT R3, R2, 0x18, R3, 0x78, !PT ;  /* 0x0000001802037812 */ /* 0x000fe200078e7803 */
[-C--:B------:R-:W-:Y:S01]  /*6ca0*/  FMUL R9, R24, R37.reuse ;  /* 0x0000002518097220 */ /* 0x080fe20000400000 */
[-C--:B------:R-:W-:Y:S01]  /*6cb0*/  FMUL R11, R40, R37.reuse ;  /* 0x00000025280b7220 */ /* 0x080fe20000400000 */
[-C--:B------:R-:W-:Y:S01]  /*6cc0*/  FMUL R6, R62, R37.reuse ;  /* 0x000000253e067220 */ /* 0x080fe20000400000 */
[----:B------:R-:W-:Y:S01]  /*6cd0*/  IADD3 R3, R3, R4, R0 ;  /* 0x0000000403037210 */ /* 0x000fe20007ffe000 */
[-C--:B------:R-:W-:Y:S01]  /*6ce0*/  FMUL R0, R56, R37.reuse ;  /* 0x0000002538007220 */ /* 0x080fe20000400000 */
[-C--:B------:R-:W-:Y:S01]  /*6cf0*/  FMUL R4, R60, R37.reuse ;  /* 0x000000253c047220 */ /* 0x080fe20000400000 */
[-C--:B------:R-:W-:Y:S01]  /*6d00*/  FMUL R10, R66, R37.reuse ;  /* 0x00000025420a7220 */ /* 0x080fe20000400000 */
[-C--:B------:R-:W-:Y:S01]  /*6d10*/  FMUL R15, R42, R37.reuse ;  /* 0x000000252a0f7220 */ /* 0x080fe20000400000 */
[-C--:B------:R-:W-:Y:S01]  /*6d20*/  FMUL R2, R58, R37.reuse ;  /* 0x000000253a027220 */ /* 0x080fe20000400000 */
[----:B------:R-:W-:Y:S01]  /*6d30*/  F2FP.BF16.F32.PACK_AB R40, R5, R0 ;  /* 0x000000000528723e */ /* 0x000fe200000010ff */
[-C--:B------:R-:W-:Y:S01]  /*6d40*/  FMUL R7, R38, R37.reuse ;  /* 0x0000002526077220 */ /* 0x080fe20000400000 */
[-C--:B------:R-:W-:Y:S01]  /*6d50*/  FMUL R8, R64, R37.reuse ;  /* 0x0000002540087220 */ /* 0x080fe20000400000 */
[-C--:B------:R-:W-:Y:S01]  /*6d60*/  FMUL R13, R26, R37.reuse ;  /* 0x000000251a0d7220 */ /* 0x080fe20000400000 */
[-C--:B------:R-:W-:Y:S01]  /*6d70*/  FMUL R12, R68, R37.reuse ;  /* 0x00000025440c7220 */ /* 0x080fe20000400000 */
[-C--:B------:R-:W-:Y:S01]  /*6d80*/  FMUL R17, R28, R37.reuse ;  /* 0x000000251c117220 */ /* 0x080fe20000400000 */
[-C--:B------:R-:W-:Y:S01]  /*6d90*/  FMUL R14, R70, R37.reuse ;  /* 0x00000025460e7220 */ /* 0x080fe20000400000 */
[----:B------:R-:W-:Y:S01]  /*6da0*/  FMUL R21, R44, R37 ;  /* 0x000000252c157220 */ /* 0x000fe20000400000 */
[----:B------:R-:W-:-:S02]  /*6db0*/  IMAD.MOV.U32 R0, RZ, RZ, 0x10 ;  /* 0x00000010ff007424 */ /* 0x000fc400078e00ff */
        /* <DEDUP_REMOVED lines=16> */
[----:B------:R-:W-:Y:S01]  /*6ec0*/  F2FP.BF16.F32.PACK_AB R43, R11, R6 ;  /* 0x000000060b2b723e */ /* 0x000fe200000010ff */
[----:B------:R-:W-:Y:S01]  /*6ed0*/  FMUL R37, R86, R37 ;  /* 0x0000002556257220 */ /* 0x000fe20000400000 */
[----:B------:R-:W-:-:S02]  /*6ee0*/  F2FP.BF16.F32.PACK_AB R9, R15, R10 ;  /* 0x0000000a0f09723e */ /* 0x000fc400000010ff */
[----:B------:R-:W-:Y:S02]  /*6ef0*/  F2FP.BF16.F32.PACK_AB R41, R7, R2 ;  /* 0x000000020729723e */ /* 0x000fe400000010ff */
[----:B------:R-:W-:Y:S02]  /*6f00*/  F2FP.BF16.F32.PACK_AB R8, R13, R8 ;  /* 0x000000080d08723e */ /* 0x000fe400000010ff */
[----:B------:R-:W-:Y:S02]  /*6f10*/  F2FP.BF16.F32.PACK_AB R10, R17, R12 ;  /* 0x0000000c110a723e */ /* 0x000fe400000010ff */
[----:B------:R-:W-:Y:S02]  /*6f20*/  F2FP.BF16.F32.PACK_AB R11, R21, R14 ;  /* 0x0000000e150b723e */ /* 0x000fe400000010ff */
[----:B------:R-:W-:Y:S02]  /*6f30*/  SEL R0, R0, 0xfffffff0, !P0 ;  /* 0xfffffff000007807 */ /* 0x000fe40004000000 */
[----:B------:R-:W-:Y:S01]  /*6f40*/  LEA R19, R3, R19, 0x1 ;  /* 0x0000001303137211 */ /* 0x000fe200078e08ff */
[----:B------:R-:W-:Y:S06]  /*6f50*/  @P1 BRA `(.L_x_64) ;  /* 0x0000000000041947 */ /* 0x000fec0003800000 */
[----:B------:R-:W-:-:S04]  /*6f60*/  DEPBAR.LE SB0, 0x1 ;  /* 0x000080400000791a */ /* 0x000fc80000000000 */
.L_x_64:
[----:B------:R-:W-:Y:S05]  /*6f70*/  WARPSYNC.ALL ;  /* 0x0000000000007948 */ /* 0x000fea0003800000 */
[----:B------:R-:W-:Y:S01]  /*6f80*/  BAR.SYNC.DEFER_BLOCKING 0x1, 0x80 ;  /* 0x0042000000007b1d */ /* 0x000fe20000010000 */
[----:B------:R-:W-:Y:S01]  /*6f90*/  IMAD R3, R3, 0x2, R18 ;  /* 0x0000000203037824 */ /* 0x000fe200078e0212 */
[----:B------:R-:W-:Y:S02]  /*6fa0*/  LEA R0, R0, R19, 0x1 ;  /* 0x0000001300007211 */ /* 0x000fe400078e08ff */
[----:B------:R-:W-:Y:S02]  /*6fb0*/  F2FP.BF16.F32.PACK_AB R4, R16, R23 ;  /* 0x000000171004723e */ /* 0x000fe400000010ff */
[----:B------:R-:W-:Y:S01]  /*6fc0*/  BSSY B0, `(.L_x_65) ;  /* 0x000001e000007945 */ /* 0x000fe20003800000 */
[----:B------:R-:W-:-:S02]  /*6fd0*/  F2FP.BF16.F32.PACK_AB R5, R20, R25 ;  /* 0x000000191405723e */ /* 0x000fc400000010ff */
[----:B------:R-:W-:Y:S02]  /*6fe0*/  F2FP.BF16.F32.PACK_AB R6, R22, R27 ;  /* 0x0000001b1606723e */ /* 0x000fe400000010ff */
[----:B------:R-:W-:Y:S02]  /*6ff0*/  F2FP.BF16.F32.PACK_AB R7, R24, R29 ;  /* 0x0000001d1807723e */ /* 0x000fe400000010ff */
[----:B------:R-:W-:Y:S02]  /*7000*/  F2FP.BF16.F32.PACK_AB R12, R26, R31 ;  /* 0x0000001f1a0c723e */ /* 0x000fe400000010ff */
[----:B------:R-:W-:Y:S02]  /*7010*/  F2FP.BF16.F32.PACK_AB R13, R28, R33 ;  /* 0x000000211c0d723e */ /* 0x000fe400000010ff */
[----:B------:R-:W-:Y:S02]  /*7020*/  F2FP.BF16.F32.PACK_AB R14, R30, R35 ;  /* 0x000000231e0e723e */ /* 0x000fe400000010ff */
[----:B------:R-:W-:Y:S01]  /*7030*/  F2FP.BF16.F32.PACK_AB R15, R32, R37 ;  /* 0x00000025200f723e */ /* 0x000fe200000010ff */
[----:B------:R1:W-:Y:S04]  /*7040*/  STSM.16.M88.4 [R3+-0x2200], R40 ;  /* 0xffde002803007844 */ /* 0x0003e80000000200 */
[----:B------:R1:W-:Y:S01]  /*7050*/  STSM.16.M88.4 [R0], R8 ;  /* 0x0000000800007844 */ /* 0x0003e20000000200 */
[----:B------:R-:W-:Y:S01]  /*7060*/  @!PT LDS RZ, [RZ] ;  /* 0x00000000fffff984 */ /* 0x000fe20000000800 */
[----:B------:R-:W-:Y:S01]  /*7070*/  @!PT LDS RZ, [RZ] ;  /* 0x00000000fffff984 */ /* 0x000fe20000000800 */
[----:B------:R-:W-:Y:S01]  /*7080*/  @!PT LDS RZ, [RZ] ;  /* 0x00000000fffff984 */ /* 0x000fe20000000800 */
[----:B------:R-:W-:Y:S01]  /*7090*/  @!PT LDS RZ, [RZ] ;  /* 0x00000000fffff984 */ /* 0x000fe20000000800 */
[----:B------:R2:W-:Y:S06]  /*70a0*/  MEMBAR.ALL.CTA ;  /* 0x0000000000007992 */ /* 0x0005ec0000008000 */
[----:B--2---:R-:W2:Y:S02]  /*70b0*/  FENCE.VIEW.ASYNC.S ;  /* 0x00000000000073c6 */ /* 0x004ea40000000000 */
[----:B--2---:R-:W-:Y:S06]  /*70c0*/  BAR.SYNC.DEFER_BLOCKING 0x1, 0x80 ;  /* 0x0042000000007b1d */ /* 0x004fec0000010000 */
[----:B------:R-:W-:Y:S05]  /*70d0*/  @P1 BRA `(.L_x_66) ;  /* 0x0000000000301947 */ /* 0x000fea0003800000 */
[----:B------:R-:W-:Y:S01]  /*70e0*/  S2UR UR12, SR_CTAID.Z ;  /* 0x00000000000c79c3 */ /* 0x000fe20000002700 */
[----:B------:R-:W-:Y:S01]  /*70f0*/  R2UR UR8, R18 ;  /* 0x00000000120872ca */ /* 0x000fe200000e0000 */
[----:B------:R-:W-:Y:S01]  /*7100*/  ULDC.64 UR4, c[0x0][0x198] ;  /* 0x0000660000047ab9 */ /* 0x000fe20000000a00 */
[----:B------:R-:W-:Y:S02]  /*7110*/  USHF.L.U32 UR10, UR37, 0x6, URZ ;  /* 0x00000006250a7899 */ /* 0x000fe4000800063f */
[----:B------:R-:W-:Y:S01]  /*7120*/  UIADD3 UR4, UP0, UR4, 0x670, URZ ;  /* 0x0000067004047890 */ /* 0x000fe2000ff1e03f */
[----:B------:R-:W-:Y:S02]  /*7130*/  UMOV UR9, URZ ;  /* 0x0000003f00097c82 */ /* 0x000fe40008000000 */
[----:B------:R-:W2:Y:S01]  /*7140*/  S2UR UR11, SR_CTAID.Y ;  /* 0x00000000000b79c3 */ /* 0x000ea20000002600 */
[----:B------:R-:W-:-:S05]  /*7150*/  UIADD3.X UR5, URZ, UR5, URZ, UP0, !UPT ;  /* 0x000000053f057290 */ /* 0x000fca00087fe43f */
[----:B------:R-:W-:-:S09]  /*7160*/  UIADD3 UR8, UR8, -0x2200, URZ ;  /* 0xffffde0008087890 */ /* 0x000fd2000fffe03f */
[----:B--2---:R2:W-:Y:S01]  /*7170*/  UTMASTG.4D [UR8], [UR4] ;  /* 0x00000008040073b5 */ /* 0x0045e20008018000 */
[----:B------:R0:W-:Y:S01]  /*7180*/  UTMACMDFLUSH ;  /* 0x00000000000079b7 */ /* 0x0001e20000000000 */
[----:B--2---:R-:W-:-:S04]  /*7190*/  DEPBAR.LE SB0, 0x1 ;  /* 0x000080400000791a */ /* 0x004fc80000000000 */
.L_x_66:
[----:B------:R-:W-:Y:S05]  /*71a0*/  BSYNC B0 ;  /* 0x0000000000007941 */ /* 0x000fea0003800000 */
.L_x_65:
[----:B------:R-:W-:Y:S06]  /*71b0*/  BAR.SYNC.DEFER_BLOCKING 0x1, 0x80 ;  /* 0x0042000000007b1d */ /* 0x000fec0000010000 */
[----:B------:R-:W-:Y:S01]  /*71c0*/  BSSY B0, `(.L_x_67) ;  /* 0x0000016000007945 */ /* 0x000fe20003800000 */
[----:B------:R2:W-:Y:S04]  /*71d0*/  STSM.16.M88.4 [R19+0x1000], R4 ;  /* 0x0010000413007844 */ /* 0x0005e80000000200 */
[----:B------:R2:W-:Y:S01]  /*71e0*/  STSM.16.M88.4 [R0+0x1000], R12 ;  /* 0x0010000c00007844 */ /* 0x0005e20000000200 */
[----:B------:R-:W-:Y:S01]  /*71f0*/  @!PT LDS RZ, [RZ] ;  /* 0x00000000fffff984 */ /* 0x000fe20000000800 */
[----:B------:R-:W-:Y:S01]  /*7200*/  @!PT LDS RZ, [RZ] ;  /* 0x00000000fffff984 */ /* 0x000fe20000000800 */
[----:B------:R-:W-:Y:S01]  /*7210*/  @!PT LDS RZ, [RZ] ;  /* 0x00000000fffff984 */ /* 0x000fe20000000800 */
[----:B------:R-:W-:Y:S01]  /*7220*/  @!PT LDS RZ, [RZ] ;  /* 0x00000000fffff984 */ /* 0x000fe20000000800 */
[----:B------:R3:W-:Y:S06]  /*7230*/  MEMBAR.ALL.CTA ;  /* 0x0000000000007992 */ /* 0x0007ec0000008000 */
[----:B---3--:R-:W3:Y:S02]  /*7240*/  FENCE.VIEW.ASYNC.S ;  /* 0x00000000000073c6 */ /* 0x008ee40000000000 */
[----:B---3--:R-:W-:Y:S06]  /*7250*/  BAR.SYNC.DEFER_BLOCKING 0x1, 0x80 ;  /* 0x0042000000007b1d */ /* 0x008fec0000010000 */
[----:B------:R-:W-:Y:S05]  /*7260*/  @P1 BRA `(.L_x_68) ;  /* 0x00000000002c1947 */ /* 0x000fea0003800000 */
[----:B------:R-:W-:Y:S01]  /*7270*/  S2UR UR12, SR_CTAID.Z ;  /* 0x00000000000c79c3 */ /* 0x000fe20000002700 */
[----:B------:R-:W-:Y:S01]  /*7280*/  R2UR UR8, R18 ;  /* 0x00000000120872ca */ /* 0x000fe200000e0000 */
[----:B------:R-:W-:Y:S01]  /*7290*/  ULDC.64 UR4, c[0x0][0x198] ;  /* 0x0000660000047ab9 */ /* 0x000fe20000000a00 */
[----:B------:R-:W-:Y:S02]  /*72a0*/  USHF.L.U32 UR10, UR37, 0x6, URZ ;  /* 0x00000006250a7899 */ /* 0x000fe4000800063f */
[----:B------:R-:W-:Y:S01]  /*72b0*/  UIADD3 UR4, UP0, UR4, 0x670, URZ ;  /* 0x0000067004047890 */ /* 0x000fe2000ff1e03f */
[----:B------:R-:W-:Y:S02]  /*72c0*/  UMOV UR9, 0x20 ;  /* 0x0000002000097882 */ /* 0x000fe40000000000 */
[----:B------:R-:W3:Y:S01]  /*72d0*/  S2UR UR11, SR_CTAID.Y ;  /* 0x00000000000b79c3 */ /* 0x000ee20000002600 */
[----:B------:R-:W-:-:S05]  /*72e0*/  UIADD3.X UR5, URZ, UR5, URZ, UP0, !UPT ;  /* 0x000000053f057290 */ /* 0x000fca00087fe43f */
[----:B------:R-:W-:-:S09]  /*72f0*/  UIADD3 UR8, UR8, -0x1200, URZ ;  /* 0xffffee0008087890 */ /* 0x000fd2000fffe03f */
[----:B---3--:R3:W-:Y:S02]  /*7300*/  UTMASTG.4D [UR8], [UR4] ;  /* 0x00000008040073b5 */ /* 0x0087e40008018000 */
[----:B---3--:R0:W-:Y:S02]  /*7310*/  UTMACMDFLUSH ;  /* 0x00000000000079b7 */ /* 0x0081e40000000000 */
.L_x_68:
[----:B------:R-:W-:Y:S05]  /*7320*/  BSYNC B0 ;  /* 0x0000000000007941 */ /* 0x000fea0003800000 */
.L_x_67:
[----:B------:R-:W-:Y:S01]  /*7330*/  UIADD3 UR38, UR38, -0x1, URZ ;  /* 0xffffffff26267890 */ /* 0x000fe2000fffe03f */
[----:B------:R-:W-:-:S04]  /*7340*/  DEPBAR.LE SB0, 0x0 ;  /* 0x000080000000791a */ /* 0x000fc80000000000 */
[----:B------:R-:W-:-:S04]  /*7350*/  USHF.L.U32 UR4, UR38, 0x3, URZ ;  /* 0x0000000326047899 */ /* 0x000fc8000800063f */
[----:B------:R-:W-:-:S04]  /*7360*/  ULOP3.LUT UR4, UR4, 0x8, URZ, 0xe2, !UPT ;  /* 0x0000000804047892 */ /* 0x000fc8000f8ee23f */
[----:B------:R-:W-:-:S06]  /*7370*/  ULOP3.LUT UR4, UR4, 0x18, URZ, 0x3c, !UPT ;  /* 0x0000001804047892 */ /* 0x000fcc000f8e3c3f */
[----:B-12---:R-:W-:-:S04]  /*7380*/  IMAD.U32 R0, RZ, RZ, UR4 ;  /* 0x00000004ff007e24 */ /* 0x006fc8000f8e00ff */
[----:B------:R-:W-:Y:S01]  /*7390*/  SYNCS.ARRIVE.TRANS64.A1T0 RZ, [R0+UR36+0xe090], RZ ;  /* 0x00e090ff00ff79a7 */ /* 0x000fe20008100024 */
[----:B------:R-:W-:Y:S05]  /*73a0*/  EXIT ;  /* 0x000000000000794d */ /* 0x000fea0003800000 */
.L_x_6:
[----:B------:R-:W-:-:S08]  /*73b0*/  UISETP.NE.AND UP0, UPT, UR10, 0x1, UPT ;  /* 0x000000010a00788c */ /* 0x000fd0000bf05270 */
[----:B------:R-:W1:-:S00]  /*73c0*/  USETMAXREG.DEALLOC.CTAPOOL 0x18 ;  /* 0x00000018000079c8 */ /* 0x000e4000080e0500 */
[----:B------:R-:W-:-:S13]  /*73d0*/  PLOP3.LUT P0, PT, PT, PT, UP0, 0x80, 0x0 ;  /* 0x000000000000781c */ /* 0x000fda0003f0f008 */
[----:B------:R-:W-:Y:S05]  /*73e0*/  @P0 EXIT ;  /* 0x000000000000094d */ /* 0x000fea0003800000 */
[----:B------:R-:W2:Y:S01]  /*73f0*/  S2UR UR11, SR_CTAID.X ;  /* 0x00000000000b79c3 */ /* 0x000ea20000002500 */
[----:B------:R-:W-:Y:S01]  /*7400*/  ULDC UR4, c[0x0][0x28c] ;  /* 0x0000a30000047ab9 */ /* 0x000fe20000000800 */
[----:B------:R-:W-:Y:S01]  /*7410*/  ELECT P3, URZ, PT ;  /* 0x00000000003f782f */ /* 0x000fe20003860000 */
[----:B------:R-:W-:Y:S01]  /*7420*/  BSSY B0, `(.L_x_69) ;  /* 0x0000030000007945 */ /* 0x000fe20003800000 */
[----:B------:R-:W-:Y:S01]  /*7430*/  UIADD3 UR5, UR4, 0x3f, URZ ;  /* 0x0000003f04057890 */ /* 0x000fe2000fffe03f */
[----:B-1----:R-:W-:Y:S02]  /*7440*/  CS2R R2, SRZ ;  /* 0x0000000000027805 */ /* 0x002fe4000001ff00 */
[----:B------:R-:W-:Y:S01]  /*7450*/  MOV R7, RZ ;  /* 0x000000ff00077202 */ /* 0x000fe20000000f00 */
[----:B------:R-:W-:Y:S01]  /*7460*/  USHF.R.S32.HI UR7, URZ, 0x1f, UR5 ;  /* 0x0000001f3f077899 */ /* 0x000fe20008011405 */
[----:B------:R-:W1:Y:S03]  /*7470*/  S2UR UR20, SR_CTAID.Y ;  /* 0x00000000001479c3 */ /* 0x000e660000002600 */
[----:B------:R-:W-:-:S04]  /*7480*/  ULEA.HI UR7, UR7, UR5, URZ, 0x6 ;  /* 0x0000000507077291 */ /* 0x000fc8000f8f303f */
[----:B------:R-:W-:Y:S01]  /*7490*/  USHF.R.S32.HI UR7, URZ, 0x6, UR7 ;  /* 0x000000063f077899 */ /* 0x000fe20008011407 */
[----:B------:R-:W3:Y:S01]  /*74a0*/  S2UR UR21, SR_CTAID.Z ;  /* 0x00000000001579c3 */ /* 0x000ee20000002700 */
[----:B--2---:R-:W-:-:S04]  /*74b0*/  USHF.L.U32 UR11, UR11, 0x7, URZ ;  /* 0x000000070b0b7899 */ /* 0x004fc8000800063f */
[----:B------:R-:W-:-:S04]  /*74c0*/  UIADD3 UR4, UR11, 0xbf, URZ ;  /* 0x000000bf0b047890 */ /* 0x000fc8000fffe03f */
[----:B------:R-:W-:-:S04]  /*74d0*/  USHF.R.U32.HI UR4, URZ, 0x6, UR4 ;  /* 0x000000063f047899 */ /* 0x000fc80008011604 */
[----:B------:R-:W-:-:S04]  /*74e0*/  UISETP.LT.AND UP0, UPT, UR4, UR7, UPT ;  /* 0x000000070400728c */ /* 0x000fc8000bf01270 */
[----:B------:R-:W-:Y:S01]  /*74f0*/  USEL UR4, UR4, UR7, UP0 ;  /* 0x0000000704047287 */ /* 0x000fe20008000000 */
[----:B-1-3--:R-:W-:Y:S11]  /*7500*/  @!P3 BRA `(.L_x_70) ;  /* 0x000000000084b947 */ /* 0x00aff60003800000 */
[----:B------:R-:W1:Y:S01]  /*7510*/  S2R R4, SR_CgaCtaId ;  /* 0x0000000000047919 */ /* 0x000e620000008800 */
[----:B------:R-:W-:Y:S01]  /*7520*/  MOV R3, 0x400 ;  /* 0x0000040000037802 */ /* 0x000fe20000000f00 */
[----:B------:R-:W-:-:S03]  /*7530*/  IMAD.MOV.U32 R5, RZ, RZ, 0x1 ;  /* 0x00000001ff057424 */ /* 0x000fc600078e00ff */
[----:B-1----:R-:W-:Y:S02]  /*7540*/  LEA R4, R4, R3, 0x18 ;  /* 0x0000000304047211 */ /* 0x002fe400078ec0ff */
[----:B------:R-:W-:-:S04]  /*7550*/  SHF.L.U32 R3, R5, 0x1f, RZ ;  /* 0x0000001f05037819 */ /* 0x000fc800000006ff */
[----:B------:R-:W1:Y:S02]  /*7560*/  SYNCS.PHASECHK.TRANS64.TRYWAIT P0, [R4+URZ+0xe060], R3 ;  /* 0x00e06003040075a7 */ /* 0x000e64000800017f */
[----:B-1----:R-:W-:Y:S05]  /*7570*/  @!P0 BRA `(.L_x_71) ;  /* 0x0000001000848947 */ /* 0x002fea0003800000 */
.L_x_108:
[----:B------:R-:W-:Y:S01]  /*7580*/  ULOP3.LUT UR5, UR6, 0x2, URZ, 0xfc, !UPT ;  /* 0x0000000206057892 */ /* 0x000fe2000f8efc3f */
[----:B-1----:R-:W-:-:S03]  /*7590*/  @P2 MOV R3, 0x2000 ;  /* 0x0000200000032802 */ /* 0x002fc60000000f00 */
[----:B------:R-:W-:Y:S01]  /*75a0*/  UPRMT UR5, UR5, 0x9910, URZ ;  /* 0x0000991005057896 */ /* 0x000fe2000800003f */
[----:B------:R1:W-:Y:S03]  /*75b0*/  @P2 SYNCS.ARRIVE.TRANS64 RZ, [R4+URZ+0xe050], R3 ;  /* 0x00e0500304ff29a7 */ /* 0x0003e6000800003f */
[----:B------:R-:W-:-:S06]  /*75c0*/  UISETP.NE.AND UP0, UPT, UR5, 0x2, UPT ;  /* 0x000000020500788c */ /* 0x000fcc000bf05270 */
[----:B------:R-:W-:-:S13]  /*75d0*/  PLOP3.LUT P0, PT, PT, PT, UP0, 0x80, 0x0 ;  /* 0x000000000000781c */ /* 0x000fda0003f0f008 */
[----:B-1----:R-:W-:Y:S05]  /*75e0*/  @P0 BRA `(.L_x_72) ;  /* 0x0000000000040947 */ /* 0x002fea0003800000 */
[----:B------:R-:W-:Y:S01]  /*75f0*/  BPT.TRAP 0x1 ;  /* 0x000000040000795c */ /* 0x000fe20000300000 */
.L_x_72:
[----:B------:R-:W-:-:S04]  /*7600*/  LOP3.LUT P0, RZ, R0, 0x1f, RZ, 0xc0, !PT ;  /* 0x0000001f00ff7812 */ /* 0x000fc8000780c0ff */
[----:B------:R-:W-:-:S13]  /*7610*/  PLOP3.LUT P0, PT, P0, P2, PT, 0x2a, 0x0 ;  /* 0x000000000000781c */ /* 0x000fda0000704572 */
[----:B------:R-:W-:Y:S05]  /*7620*/  @P0 BRA `(.L_x_73) ;  /* 0x0000000000040947 */ /* 0x000fea0003800000 */
[----:B------:R-:W-:Y:S01]  /*7630*/  BPT.TRAP 0x1 ;  /* 0x000000040000795c */ /* 0x000fe20000300000 */
.L_x_73:
[----:B------:R-:W-:Y:S01]  /*7640*/  R2UR UR8, R4 ;  /* 0x00000000040872ca */ /* 0x000fe200000e0000 */
[----:B------:R-:W-:Y:S01]  /*7650*/  ULDC.64 UR12, c[0x0][0x198] ;  /* 0x00006600000c7ab9 */ /* 0x000fe20000000a00 */
[----:B------:R-:W-:Y:S01]  /*7660*/  UMOV UR16, 0x0 ;  /* 0x0000000000107882 */ /* 0x000fe20000000000 */
[----:B------:R-:W-:Y:S01]  /*7670*/  UIADD3 UR14, UP0, UR12, 0xf0, URZ ;  /* 0x000000f00c0e7890 */ /* 0x000fe2000ff1e03f */
[----:B------:R-:W-:Y:S01]  /*7680*/  IMAD.MOV.U32 R3, RZ, RZ, 0x1 ;  /* 0x00000001ff037424 */ /* 0x000fe200078e00ff */
[----:B------:R-:W-:Y:S01]  /*7690*/  UMOV UR17, 0x10000000 ;  /* 0x1000000000117882 */ /* 0x000fe20000000000 */
[----:B------:R-:W-:Y:S01]  /*76a0*/  UMOV UR10, URZ ;  /* 0x0000003f000a7c82 */ /* 0x000fe20008000000 */
[----:B------:R-:W-:Y:S01]  /*76b0*/  UIADD3.X UR15, URZ, UR13, URZ, UP0, !UPT ;  /* 0x0000000d3f0f7290 */ /* 0x000fe200087fe43f */
[----:B------:R-:W-:Y:S01]  /*76c0*/  MOV R7, 0x40 ;  /* 0x0000004000077802 */ /* 0x000fe20000000f00 */
[----:B------:R-:W-:Y:S01]  /*76d0*/  UMOV UR12, UR20 ;  /* 0x00000014000c7c82 */ /* 0x000fe20008000000 */
[----:B------:R-:W-:-:S03]  /*76e0*/  UMOV UR13, UR21 ;  /* 0x00000015000d7c82 */ /* 0x000fc60008000000 */
[----:B------:R-:W-:-:S09]  /*76f0*/  UIADD3 UR9, UR8, 0xe050, URZ ;  /* 0x0000e05008097890 */ /* 0x000fd2000fffe03f */
[----:B------:R1:W-:Y:S02]  /*7700*/  UTMALDG.4D [UR8], [UR14], desc[UR16] ;  /* 0x000010080e0075b4 */ /* 0x0003e40008019000 */
[----:B-1----:R-:W-:Y:S01]  /*7710*/  NOP ;  /* 0x0000000000007918 */ /* 0x002fe20000000000 */
.L_x_70:
[----:B------:R-:W-:Y:S05]  /*7720*/  BSYNC B0 ;  /* 0x0000000000007941 */ /* 0x000fea0003800000 */
.L_x_69:
[----:B------:R-:W-:Y:S01]  /*7730*/  ISETP.LT.AND P4, PT, RZ, UR4, P3 ;  /* 0x00000004ff007c0c */ /* 0x000fe20009f81270 */
[----:B------:R-:W-:-:S12]  /*7740*/  BSSY B0, `(.L_x_74) ;  /* 0x0000022000007945 */ /* 0x000fd80003800000 */
[----:B------:R-:W-:Y:S05]  /*7750*/  @!P4 BRA `(.L_x_75) ;  /* 0x000000000080c947 */ /* 0x000fea0003800000 */
[----:B------:R-:W1:Y:S01]  /*7760*/  S2R R5, SR_CgaCtaId ;  /* 0x0000000000057919 */ /* 0x000e620000008800 */
[----:B------:R-:W-:-:S04]  /*7770*/  MOV R2, 0x400 ;  /* 0x0000040000027802 */ /* 0x000fc80000000f00 */
[----:B-1----:R-:W-:Y:S01]  /*7780*/  LEA R2, R5, R2, 0x18 ;  /* 0x0000000205027211 */ /* 0x002fe200078ec0ff */
[----:B------:R-:W-:-:S05]  /*7790*/  IMAD.MOV.U32 R5, RZ, RZ, 0x1 ;  /* 0x00000001ff057424 */ /* 0x000fca00078e00ff */
[----:B------:R-:W-:-:S04]  /*77a0*/  SHF.L.U32 R5, R5, 0x1f, RZ ;  /* 0x0000001f05057819 */ /* 0x000fc800000006ff */
[----:B------:R-:W1:Y:S02]  /*77b0*/  SYNCS.PHASECHK.TRANS64.TRYWAIT P0, [R2+URZ+0xe028], R5 ;  /* 0x00e02805020075a7 */ /* 0x000e64000800017f */
[----:B-1----:R-:W-:Y:S05]  /*77c0*/  @!P0 BRA `(.L_x_76) ;  /* 0x0000001000048947 */ /* 0x002fea0003800000 */
.L_x_109:
        /* <DEDUP_REMOVED lines=8> */
.L_x_77:
[----:B------:R-:W-:-:S04]  /*7850*/  LOP3.LUT P0, RZ, R0, 0x1f, RZ, 0xc0, !PT ;  /* 0x0000001f00ff7812 */ /* 0x000fc8000780c0ff */
[----:B------:R-:W-:-:S13]  /*7860*/  PLOP3.LUT P0, PT, P0, P2, PT, 0x2a, 0x0 ;  /* 0x000000000000781c */ /* 0x000fda0000704572 */
[----:B------:R-:W-:Y:S05]  /*7870*/  @P0 BRA `(.L_x_78) ;  /* 0x0000000000040947 */ /* 0x000fea0003800000 */
[----:B------:R-:W-:Y:S01]  /*7880*/  BPT.TRAP 0x1 ;  /* 0x000000040000795c */ /* 0x000fe20000300000 */
.L_x_78:
        /* <DEDUP_REMOVED lines=8> */
[----:B------:R-:W-:-:S05]  /*7910*/  UMOV UR19, URZ ;  /* 0x0000003f00137c82 */ /* 0x000fca0008000000 */
[----:B------:R-:W-:Y:S02]  /*7920*/  UIADD3 UR16, UR17, 0x4000, URZ ;  /* 0x0000400011107890 */ /* 0x000fe4000fffe03f */
[----:B------:R-:W-:-:S09]  /*7930*/  UIADD3 UR17, UR17, 0xe000, URZ ;  /* 0x0000e00011117890 */ /* 0x000fd2000fffe03f */
[----:B------:R1:W-:Y:S02]  /*7940*/  UTMALDG.4D [UR16], [UR8], desc[UR12] ;  /* 0x00000c10080075b4 */ /* 0x0003e40008019000 */
[----:B-1----:R-:W-:Y:S01]  /*7950*/  NOP ;  /* 0x0000000000007918 */ /* 0x002fe20000000000 */
.L_x_75:
[----:B------:R-:W-:Y:S05]  /*7960*/  BSYNC B0 ;  /* 0x0000000000007941 */ /* 0x000fea0003800000 */
.L_x_74:
[----:B------:R-:W-:Y:S04]  /*7970*/  BSSY B0, `(.L_x_79) ;  /* 0x0000025000007945 */ /* 0x000fe80003800000 */
[----:B------:R-:W-:Y:S05]  /*7980*/  @!P3 BRA `(.L_x_80) ;  /* 0x00000000008cb947 */ /* 0x000fea0003800000 */
[----:B------:R-:W1:Y:S01]  /*7990*/  S2R R5, SR_CgaCtaId ;  /* 0x0000000000057919 */ /* 0x000e620000008800 */
[----:B------:R-:W-:-:S04]  /*79a0*/  MOV R4, 0x400 ;  /* 0x0000040000047802 */ /* 0x000fc80000000f00 */
[----:B-1----:R-:W-:Y:S02]  /*79b0*/  LEA R6, R5, R4, 0x18 ;  /* 0x0000000405067211 */ /* 0x002fe400078ec0ff */
[----:B------:R-:W-:-:S03]  /*79c0*/  MOV R5, 0x1 ;  /* 0x0000000100057802 */ /* 0x000fc60000000f00 */
[----:B------:R-:W-:Y:S01]  /*79d0*/  IMAD R4, R3, 0x8, R6 ;  /* 0x0000000803047824 */ /* 0x000fe200078e0206 */
[----:B------:R-:W-:-:S04]  /*79e0*/  SHF.L.U32 R5, R5, 0x1f, RZ ;  /* 0x0000001f05057819 */ /* 0x000fc800000006ff */
[----:B------:R-:W1:Y:S02]  /*79f0*/  SYNCS.PHASECHK.TRANS64.TRYWAIT P0, [R4+URZ+0xe060], R5 ;  /* 0x00e06005040075a7 */ /* 0x000e64000800017f */
[----:B-1----:R-:W-:Y:S05]  /*7a00*/  @!P0 BRA `(.L_x_81) ;  /* 0x0000000c00888947 */ /* 0x002fea0003800000 */
.L_x_110:
        /* <DEDUP_REMOVED lines=8> */
.L_x_82:
[----:B------:R-:W-:-:S04]  /*7a90*/  LOP3.LUT P0, RZ, R0, 0x1f, RZ, 0xc0, !PT ;  /* 0x0000001f00ff7812 */ /* 0x000fc8000780c0ff */
[----:B------:R-:W-:-:S13]  /*7aa0*/  PLOP3.LUT P0, PT, P0, P2, PT, 0x2a, 0x0 ;  /* 0x000000000000781c */ /* 0x000fda0000704572 */
[----:B------:R-:W-:Y:S05]  /*7ab0*/  @P0 BRA `(.L_x_83) ;  /* 0x0000000000040947 */ /* 0x000fea0003800000 */
[----:B------:R-:W-:Y:S01]  /*7ac0*/  BPT.TRAP 0x1 ;  /* 0x000000040000795c */ /* 0x000fe20000300000 */
.L_x_83:
[----:B------:R-:W-:Y:S01]  /*7ad0*/  R2UR UR16, R3 ;  /* 0x00000000031072ca */ /* 0x000fe200000e0000 */
[----:B------:R-:W-:Y:S01]  /*7ae0*/  ULDC.64 UR8, c[0x0][0x198] ;  /* 0x0000660000087ab9 */ /* 0x000fe20000000a00 */
[----:B------:R-:W-:Y:S01]  /*7af0*/  R2UR UR5, R6 ;  /* 0x00000000060572ca */ /* 0x000fe200000e0000 */
[----:B------:R-:W-:Y:S01]  /*7b00*/  UIADD3 UR8, UP0, UR8, 0xf0, URZ ;  /* 0x000000f008087890 */ /* 0x000fe2000ff1e03f */
[----:B------:R-:W-:Y:S01]  /*7b10*/  R2UR UR19, R7 ;  /* 0x00000000071372ca */ /* 0x000fe200000e0000 */
[----:B------:R-:W-:Y:S01]  /*7b20*/  UMOV UR12, 0x0 ;  /* 0x00000000000c7882 */ /* 0x000fe20000000000 */
[----:B------:R-:W-:Y:S01]  /*7b30*/  R2UR UR17, R4 ;  /* 0x00000000041172ca */ /* 0x000fe200000e0000 */
[----:B------:R-:W-:Y:S01]  /*7b40*/  UIADD3.X UR9, URZ, UR9, URZ, UP0, !UPT ;  /* 0x000000093f097290 */ /* 0x000fe200087fe43f */
[----:B------:R-:W-:Y:S01]  /*7b50*/  UMOV UR13, 0x10000000 ;  /* 0x10000000000d7882 */ /* 0x000fe20000000000 */
[----:B------:R-:W-:-:S06]  /*7b60*/  UMOV UR18, URZ ;  /* 0x0000003f00127c82 */ /* 0x000fcc0008000000 */
[----:B------:R-:W-:Y:S02]  /*7b70*/  ULEA UR16, UR16, UR5, 0xd ;  /* 0x0000000510107291 */ /* 0x000fe4000f8e683f */
[----:B------:R-:W-:Y:S02]  /*7b80*/  UIADD3 UR19, UR11, UR19, URZ ;  /* 0x000000130b137290 */ /* 0x000fe4000fffe03f */
[----:B------:R-:W-:-:S09]  /*7b90*/  UIADD3 UR17, UR17, 0xe050, URZ ;  /* 0x0000e05011117890 */ /* 0x000fd2000fffe03f */
[----:B------:R1:W-:Y:S02]  /*7ba0*/  UTMALDG.4D [UR16], [UR8], desc[UR12] ;  /* 0x00000c10080075b4 */ /* 0x0003e40008019000 */
[----:B-1----:R-:W-:Y:S01]  /*7bb0*/  NOP ;  /* 0x0000000000007918 */ /* 0x002fe20000000000 */
.L_x_80:
[----:B------:R-:W-:Y:S05]  /*7bc0*/  BSYNC B0 ;  /* 0x0000000000007941 */ /* 0x000fea0003800000 */
.L_x_79:
[----:B------:R-:W-:Y:S01]  /*7bd0*/  BSSY B0, `(.L_x_84) ;  /* 0x0000027000007945 */ /* 0x000fe20003800000 */
[----:B------:R-:W-:-:S03]  /*7be0*/  IMAD.MOV.U32 R8, RZ, RZ, RZ ;  /* 0x000000ffff087224 */ /* 0x000fc600078e00ff */
        /* <DEDUP_REMOVED lines=9> */
.L_x_111:
        /* <DEDUP_REMOVED lines=8> */
.L_x_87:
[----:B------:R-:W-:-:S04]  /*7d00*/  LOP3.LUT P0, RZ, R0, 0x1f, RZ, 0xc0, !PT ;  /* 0x0000001f00ff7812 */ /* 0x000fc8000780c0ff */
[----:B------:R-:W-:-:S13]  /*7d10*/  PLOP3.LUT P0, PT, P0, P2, PT, 0x2a, 0x0 ;  /* 0x000000000000781c */ /* 0x000fda0000704572 */
[----:B------:R-:W-:Y:S05]  /*7d20*/  @P0 BRA `(.L_x_88) ;  /* 0x0000000000040947 */ /* 0x000fea0003800000 */
[----:B------:R-:W-:Y:S01]  /*7d30*/  BPT.TRAP 0x1 ;  /* 0x000000040000795c */ /* 0x000fe20000300000 */
.L_x_88:
[C---:B------:R-:W-:Y:S01]  /*7d40*/  IMAD R5, R2.reuse, 0x2000, R5 ;  /* 0x0000200002057824 */ /* 0x040fe200078e0205 */
[----:B------:R-:W-:Y:S01]  /*7d50*/  R2UR UR17, R3 ;  /* 0x00000000031172ca */ /* 0x000fe200000e0000 */
[----:B------:R-:W-:Y:S01]  /*7d60*/  ULDC.64 UR8, c[0x0][0x198] ;  /* 0x0000660000087ab9 */ /* 0x000fe20000000a00 */
[----:B------:R-:W-:Y:S01]  /*7d70*/  UMOV UR12, 0x0 ;  /* 0x00000000000c7882 */ /* 0x000fe20000000000 */
[----:B------:R-:W-:Y:S01]  /*7d80*/  UIADD3 UR8, UP0, UR8, 0x2f0, URZ ;  /* 0x000002f008087890 */ /* 0x000fe2000ff1e03f */
[----:B------:R-:W-:Y:S01]  /*7d90*/  R2UR UR16, R5 ;  /* 0x00000000051072ca */ /* 0x000fe200000e0000 */
[----:B------:R-:W-:Y:S01]  /*7da0*/  UMOV UR13, 0x10000000 ;  /* 0x10000000000d7882 */ /* 0x000fe20000000000 */
[----:B------:R-:W-:Y:S01]  /*7db0*/  UMOV UR18, URZ ;  /* 0x0000003f00127c82 */ /* 0x000fe20008000000 */
[----:B------:R-:W-:Y:S01]  /*7dc0*/  UIADD3.X UR9, URZ, UR9, URZ, UP0, !UPT ;  /* 0x000000093f097290 */ /* 0x000fe200087fe43f */
[----:B------:R-:W-:Y:S01]  /*7dd0*/  MOV R8, 0x1 ;  /* 0x0000000100087802 */ /* 0x000fe20000000f00 */
[----:B------:R-:W-:Y:S01]  /*7de0*/  UMOV UR19, URZ ;  /* 0x0000003f00137c82 */ /* 0x000fe20008000000 */
[----:B------:R-:W-:-:S03]  /*7df0*/  VIADD R2, R2, 0x1 ;  /* 0x0000000102027836 */ /* 0x000fc60000000000 */
[----:B------:R-:W-:-:S04]  /*7e00*/  UIADD3 UR17, UR17, 0xe000, URZ ;  /* 0x0000e00011117890 */ /* 0x000fc8000fffe03f */
[----:B------:R-:W-:-:S09]  /*7e10*/  UIADD3 UR16, UR16, 0x4000, URZ ;  /* 0x0000400010107890 */ /* 0x000fd2000fffe03f */
[----:B------:R1:W-:Y:S02]  /*7e20*/  UTMALDG.4D [UR16], [UR8], desc[UR12] ;  /* 0x00000c10080075b4 */ /* 0x0003e40008019000 */
[----:B-1----:R-:W-:Y:S01]  /*7e30*/  NOP ;  /* 0x0000000000007918 */ /* 0x002fe20000000000 */
.L_x_85:
[----:B------:R-:W-:Y:S05]  /*7e40*/  BSYNC B0 ;  /* 0x0000000000007941 */ /* 0x000fea0003800000 */
.L_x_84:
[----:B------:R-:W-:-:S04]  /*7e50*/  MOV R3, UR4 ;  /* 0x0000000400037c02 */ /* 0x000fc80008000f00 */
[----:B------:R-:W-:-:S13]  /*7e60*/  ISETP.GE.AND P0, PT, R3, 0x2, PT ;  /* 0x000000020300780c */ /* 0x000fda0003f06270 */
[----:B------:R-:W-:Y:S05]  /*7e70*/  @!P0 EXIT ;  /* 0x000000000000894d */ /* 0x000fea0003800000 */
[----:B------:R-:W-:Y:S01]  /*7e80*/  USHF.L.U32 UR5, UR4, 0x1, URZ ;  /* 0x0000000104057899 */ /* 0x000fe2000800063f */
[----:B------:R-:W-:Y:S01]  /*7e90*/  IMAD.U32 R3, RZ, RZ, UR6 ;  /* 0x00000006ff037e24 */ /* 0x000fe2000f8e00ff */
[----:B------:R-:W-:Y:S01]  /*7ea0*/  LOP3.LUT P0, RZ, R0, 0x1f, RZ, 0xc0, !PT ;  /* 0x0000001f00ff7812 */ /* 0x000fe2000780c0ff */
[----:B------:R-:W-:Y:S01]  /*7eb0*/  BSSY B0, `(.L_x_89) ;  /* 0x0000056000007945 */ /* 0x000fe20003800000 */
[----:B------:R-:W-:Y:S02]  /*7ec0*/  MOV R0, 0x1 ;  /* 0x0000000100007802 */ /* 0x000fe40000000f00 */
[----:B------:R-:W-:Y:S01]  /*7ed0*/  PLOP3.LUT P0, PT, P0, P2, PT, 0x2a, 0x0 ;  /* 0x000000000000781c */ /* 0x000fe20000704572 */
[----:B------:R-:W-:Y:S01]  /*7ee0*/  IMAD.U32 R9, RZ, RZ, UR5 ;  /* 0x00000005ff097e24 */ /* 0x000fe2000f8e00ff */
[----:B------:R-:W-:-:S11]  /*7ef0*/  LOP3.LUT R3, R3, 0x2, RZ, 0xfc, !PT ;  /* 0x0000000203037812 */ /* 0x000fd600078efcff */
.L_x_100:
[----:B------:R-:W-:Y:S04]  /*7f00*/  BSSY B1, `(.L_x_90) ;  /* 0x0000025000017945 */ /* 0x000fe80003800000 */
[----:B------:R-:W-:Y:S05]  /*7f10*/  @!P3 BRA `(.L_x_91) ;  /* 0x00000000008cb947 */ /* 0x000fea0003800000 */
[----:B------:R-:W1:Y:S01]  /*7f20*/  S2R R5, SR_CgaCtaId ;  /* 0x0000000000057919 */ /* 0x000e620000008800 */
[----:B------:R-:W-:-:S04]  /*7f30*/  MOV R4, 0x400 ;  /* 0x0000040000047802 */ /* 0x000fc80000000f00 */
[----:B-1----:R-:W-:Y:S02]  /*7f40*/  LEA R5, R5, R4, 0x18 ;  /* 0x0000000405057211 */ /* 0x002fe400078ec0ff */
[----:B------:R-:W-:Y:S02]  /*7f50*/  SHF.L.U32 R4, R0, 0x1f, RZ ;  /* 0x0000001f00047819 */ /* 0x000fe400000006ff */
[----:B------:R-:W-:-:S04]  /*7f60*/  LEA R7, R2, R5, 0x3 ;  /* 0x0000000502077211 */ /* 0x000fc800078e18ff */
[----:B------:R-:W1:Y:S02]  /*7f70*/  SYNCS.PHASECHK.TRANS64.TRYWAIT P4, [R7+URZ+0xe028], R4 ;  /* 0x00e02804070075a7 */ /* 0x000e64000808017f */
[----:B-1----:R-:W-:Y:S05]  /*7f80*/  @!P4 BRA `(.L_x_92) ;  /* 0x000000080050c947 */ /* 0x002fea0003800000 */
.L_x_112:
[----:B-1----:R-:W-:-:S04]  /*7f90*/  @P2 IMAD.MOV.U32 R4, RZ, RZ, 0x2000 ;  /* 0x00002000ff042424 */ /* 0x002fc800078e00ff */
[----:B------:R1:W-:Y:S02]  /*7fa0*/  @P2 SYNCS.ARRIVE.TRANS64 RZ, [R7+URZ+0xe000], R4 ;  /* 0x00e0000407ff29a7 */ /* 0x0003e4000800003f */
[----:B-1----:R-:W-:-:S04]  /*7fb0*/  PRMT R4, R3, 0x9910, RZ ;  /* 0x0000991003047816 */ /* 0x002fc800000000ff */
[----:B------:R-:W-:-:S13]  /*7fc0*/  ISETP.NE.AND P4, PT, R4, 0x2, PT ;  /* 0x000000020400780c */ /* 0x000fda0003f85270 */
[----:B------:R-:W-:Y:S05]  /*7fd0*/  @P4 BRA `(.L_x_93) ;  /* 0x0000000000044947 */ /* 0x000fea0003800000 */
[----:B------:R-:W-:Y:S01]  /*7fe0*/  BPT.TRAP 0x1 ;  /* 0x000000040000795c */ /* 0x000fe20000300000 */
.L_x_93:
[----:B------:R-:W-:Y:S05]  /*7ff0*/  @P0 BRA `(.L_x_94) ;  /* 0x0000000000040947 */ /* 0x000fea0003800000 */
[----:B------:R-:W-:Y:S01]  /*8000*/  BPT.TRAP 0x1 ;  /* 0x000000040000795c */ /* 0x000fe20000300000 */
.L_x_94:
[----:B------:R-:W-:Y:S01]  /*8010*/  LEA R5, R2, R5, 0xd ;  /* 0x0000000502057211 */ /* 0x000fe200078e68ff */
[----:B------:R-:W-:Y:S01]  /*8020*/  ULDC.64 UR8, c[0x0][0x198] ;  /* 0x0000660000087ab9 */ /* 0x000fe20000000a00 */
[----:B------:R-:W-:Y:S01]  /*8030*/  R2UR UR17, R7 ;  /* 0x00000000071172ca */ /* 0x000fe200000e0000 */
[----:B------:R-:W-:Y:S01]  /*8040*/  UIADD3 UR8, UP0, UR8, 0x1f0, URZ ;  /* 0x000001f008087890 */ /* 0x000fe2000ff1e03f */
[----:B------:R-:W-:Y:S01]  /*8050*/  R2UR UR16, R5 ;  /* 0x00000000051072ca */ /* 0x000fe200000e0000 */
[----:B------:R-:W-:Y:S01]  /*8060*/  UMOV UR12, 0x0 ;  /* 0x00000000000c7882 */ /* 0x000fe20000000000 */
[----:B------:R-:W-:Y:S01]  /*8070*/  R2UR UR19, R8 ;  /* 0x00000000081372ca */ /* 0x000fe200000e0000 */
[----:B------:R-:W-:Y:S01]  /*8080*/  UIADD3.X UR9, URZ, UR9, URZ, UP0, !UPT ;  /* 0x000000093f097290 */ /* 0x000fe200087fe43f */
[----:B------:R-:W-:Y:S01]  /*8090*/  VIADD R2, R2, 0x1 ;  /* 0x0000000102027836 */ /* 0x000fe20000000000 */
[----:B------:R-:W-:Y:S01]  /*80a0*/  UMOV UR13, 0x10000000 ;  /* 0x10000000000d7882 */ /* 0x000fe20000000000 */
[----:B------:R-:W-:-:S03]  /*80b0*/  UMOV UR18, URZ ;  /* 0x0000003f00127c82 */ /* 0x000fc60008000000 */
[C---:B------:R-:W-:Y:S02]  /*80c0*/  ISETP.NE.AND P4, PT, R2.reuse, 0x5, PT ;  /* 0x000000050200780c */ /* 0x040fe40003f85270 */
[----:B------:R-:W-:Y:S02]  /*80d0*/  UIADD3 UR17, UR17, 0xe000, URZ ;  /* 0x0000e00011117890 */ /* 0x000fe4000fffe03f */
[----:B------:R-:W-:Y:S01]  /*80e0*/  UIADD3 UR16, UR16, 0x4000, URZ ;  /* 0x0000400010107890 */ /* 0x000fe2000fffe03f */
[----:B------:R-:W-:Y:S01]  /*80f0*/  SEL R5, RZ, 0x1, P4 ;  /* 0x00000001ff057807 */ /* 0x000fe20002000000 */
[----:B------:R-:W-:Y:S01]  /*8100*/  USHF.L.U32 UR19, UR19, 0x6, URZ ;  /* 0x0000000613137899 */ /* 0x000fe2000800063f */
[----:B------:R-:W-:Y:S02]  /*8110*/  SEL R2, R2, RZ, P4 ;  /* 0x000000ff02027207 */ /* 0x000fe40002000000 */
[----:B------:R-:W-:-:S06]  /*8120*/  LOP3.LUT R0, R0, R5, RZ, 0x3c, !PT ;  /* 0x0000000500007212 */ /* 0x000fcc00078e3cff */
[----:B------:R1:W-:Y:S02]  /*8130*/  UTMALDG.4D [UR16], [UR8], desc[UR12] ;  /* 0x00000c10080075b4 */ /* 0x0003e40008019000 */
[----:B-1----:R-:W-:Y:S01]  /*8140*/  NOP ;  /* 0x0000000000007918 */ /* 0x002fe20000000000 */
.L_x_91:
[----:B------:R-:W-:Y:S05]  /*8150*/  BSYNC B1 ;  /* 0x0000000000017941 */ /* 0x000fea0003800000 */
.L_x_90:
[----:B------:R-:W-:Y:S01]  /*8160*/  ISETP.LT.OR P4, PT, R9, 0x4, !P3 ;  /* 0x000000040900780c */ /* 0x000fe20005f81670 */
[----:B------:R-:W-:-:S12]  /*8170*/  BSSY B1, `(.L_x_95) ;  /* 0x0000026000017945 */ /* 0x000fd80003800000 */
[----:B------:R-:W-:Y:S05]  /*8180*/  @P4 BRA `(.L_x_96) ;  /* 0x0000000000904947 */ /* 0x000fea0003800000 */
[----:B------:R-:W1:Y:S01]  /*8190*/  S2R R5, SR_CgaCtaId ;  /* 0x0000000000057919 */ /* 0x000e620000008800 */
[----:B------:R-:W-:Y:S02]  /*81a0*/  MOV R4, 0x400 ;  /* 0x0000040000047802 */ /* 0x000fe40000000f00 */
[----:B------:R-:W-:Y:S02]  /*81b0*/  SHF.L.U32 R7, R0, 0x1f, RZ ;  /* 0x0000001f00077819 */ /* 0x000fe400000006ff */
[----:B-1----:R-:W-:-:S04]  /*81c0*/  LEA R5, R5, R4, 0x18 ;  /* 0x0000000405057211 */ /* 0x002fc800078ec0ff */
[----:B------:R-:W-:-:S04]  /*81d0*/  LEA R4, R2, R5, 0x3 ;  /* 0x0000000502047211 */ /* 0x000fc800078e18ff */
[----:B------:R-:W1:Y:S02]  /*81e0*/  SYNCS.PHASECHK.TRANS64.TRYWAIT P4, [R4+URZ+0xe028], R7 ;  /* 0x00e02807040075a7 */ /* 0x000e64000808017f */
[----:B-1----:R-:W-:Y:S05]  /*81f0*/  @!P4 BRA `(.L_x_97) ;  /* 0x0000000400c8c947 */ /* 0x002fea0003800000 */
.L_x_113:
[----:B------:R-:W-:Y:S01]  /*8200*/  PRMT R6, R3, 0x9910, RZ ;  /* 0x0000991003067816 */ /* 0x000fe200000000ff */
[----:B-1----:R-:W-:-:S03]  /*8210*/  @P1 IMAD.MOV.U32 R7, RZ, RZ, 0x2000 ;  /* 0x00002000ff071424 */ /* 0x002fc600078e00ff */
[----:B------:R-:W-:Y:S01]  /*8220*/  ISETP.NE.AND P4, PT, R6, 0x2, PT ;  /* 0x000000020600780c */ /* 0x000fe20003f85270 */
[----:B------:R1:W-:-:S12]  /*8230*/  @P1 SYNCS.ARRIVE.TRANS64 RZ, [R4+URZ+0xe000], R7 ;  /* 0x00e0000704ff19a7 */ /* 0x0003d8000800003f */
[----:B-1----:R-:W-:Y:S05]  /*8240*/  @P4 BRA `(.L_x_98) ;  /* 0x0000000000044947 */ /* 0x002fea0003800000 */
[----:B------:R-:W-:Y:S01]  /*8250*/  BPT.TRAP 0x1 ;  /* 0x000000040000795c */ /* 0x000fe20000300000 */
.L_x_98:
[----:B------:R-:W-:Y:S05]  /*8260*/  @P0 BRA `(.L_x_99) ;  /* 0x0000000000040947 */ /* 0x000fea0003800000 */
[----:B------:R-:W-:Y:S01]  /*8270*/  BPT.TRAP 0x1 ;  /* 0x000000040000795c */ /* 0x000fe20000300000 */
.L_x_99:
        /* <DEDUP_REMOVED lines=10> */
[----:B------:R-:W-:Y:S01]  /*8320*/  UMOV UR18, URZ ;  /* 0x0000003f00127c82 */ /* 0x000fe20008000000 */
[----:B------:R-:W-:-:S02]  /*8330*/  IADD3 R8, R8, 0x1, RZ ;  /* 0x0000000108087810 */ /* 0x000fc40007ffe0ff */
        /* <DEDUP_REMOVED lines=9> */
.L_x_96:
[----:B------:R-:W-:Y:S05]  /*83d0*/  BSYNC B1 ;  /* 0x0000000000017941 */ /* 0x000fea0003800000 */
.L_x_95:
[C---:B------:R-:W-:Y:S01]  /*83e0*/  ISETP.GT.AND P4, PT, R9.reuse, 0x4, PT ;  /* 0x000000040900780c */ /* 0x040fe20003f84270 */
[----:B------:R-:W-:-:S12]  /*83f0*/  VIADD R9, R9, 0xfffffffe ;  /* 0xfffffffe09097836 */ /* 0x000fd80000000000 */
[----:B------:R-:W-:Y:S05]  /*8400*/  @P4 BRA `(.L_x_100) ;  /* 0xfffffff800bc4947 */ /* 0x000fea000383ffff */
[----:B------:R-:W-:Y:S05]  /*8410*/  BSYNC B0 ;  /* 0x0000000000007941 */ /* 0x000fea0003800000 */
.L_x_89:
[----:B------:R-:W-:Y:S05]  /*8420*/  EXIT ;  /* 0x000000000000794d */ /* 0x000fea0003800000 */
.L_x_15:
[----:B-1----:R-:W-:-:S04]  /*8430*/  MOV R7, UR6 ;  /* 0x0000000600077c02 */ /* 0x002fc80008000f00 */
[----:B------:R1:W2:Y:S03]  /*8440*/  SYNCS.PHASECHK.TRANS64.TRYWAIT P1, [R7+URZ+0xe050], R6 ;  /* 0x00e05006070075a7 */ /* 0x0002a6000802017f */
[----:B--2---:R-:W-:Y:S05]  /*8450*/  @!P1 NANOSLEEP.SYNCS 0x989680 ;  /* 0x009896800000995d */ /* 0x004fea0003900000 */
[----:B------:R-:W2:Y:S02]  /*8460*/  @!P1 SYNCS.PHASECHK.TRANS64 P1, [R7+URZ+0xe050], R6 ;  /* 0x00e05006070095a7 */ /* 0x000ea4000802007f */
[----:B--2---:R-:W-:Y:S05]  /*8470*/  @!P1 BRA `(.L_x_15) ;  /* 0xfffffffc00ec9947 */ /* 0x004fea000383ffff */
[----:B------:R-:W-:Y:S05]  /*8480*/  BRA `(.L_x_101) ;  /* 0xffffff8800907947 */ /* 0x000fea000383ffff */
.L_x_17:
[----:B--2---:R-:W-:-:S04]  /*8490*/  IMAD.U32 R2, RZ, RZ, UR36 ;  /* 0x00000024ff027e24 */ /* 0x004fc8000f8e00ff */
[----:B------:R2:W3:Y:S03]  /*84a0*/  SYNCS.PHASECHK.TRANS64.TRYWAIT P1, [R2+URZ+0xe000], R9 ;  /* 0x00e00009020075a7 */ /* 0x0004e6000802017f */
[----:B---3--:R-:W-:Y:S05]  /*84b0*/  @!P1 NANOSLEEP.SYNCS 0x989680 ;  /* 0x009896800000995d */ /* 0x008fea0003900000 */
[----:B------:R-:W3:Y:S02]  /*84c0*/  @!P1 SYNCS.PHASECHK.TRANS64 P1, [R2+URZ+0xe000], R9 ;  /* 0x00e00009020095a7 */ /* 0x000ee4000802007f */
[----:B---3--:R-:W-:Y:S05]  /*84d0*/  @!P1 BRA `(.L_x_17) ;  /* 0xfffffffc00ec9947 */ /* 0x008fea000383ffff */
[----:B------:R-:W-:Y:S05]  /*84e0*/  BRA `(.L_x_102) ;  /* 0xffffff88009c7947 */ /* 0x000fea000383ffff */
.L_x_18:
[----:B-1----:R-:W-:-:S04]  /*84f0*/  MOV R7, UR23 ;  /* 0x0000001700077c02 */ /* 0x002fc80008000f00 */
[----:B------:R1:W2:Y:S03]  /*8500*/  SYNCS.PHASECHK.TRANS64.TRYWAIT P1, [R7+URZ+-0x8], R2 ;  /* 0xfffff802070075a7 */ /* 0x0002a6000802017f */
[----:B--2---:R-:W-:Y:S05]  /*8510*/  @!P1 NANOSLEEP.SYNCS 0x989680 ;  /* 0x009896800000995d */ /* 0x004fea0003900000 */
[----:B------:R-:W2:Y:S02]  /*8520*/  @!P1 SYNCS.PHASECHK.TRANS64 P1, [R7+URZ+-0x8], R2 ;  /* 0xfffff802070095a7 */ /* 0x000ea4000802007f */
[----:B--2---:R-:W-:Y:S05]  /*8530*/  @!P1 BRA `(.L_x_18) ;  /* 0xfffffffc00ec9947 */ /* 0x004fea000383ffff */
[----:B------:R-:W-:Y:S05]  /*8540*/  BRA `(.L_x_103) ;  /* 0xffffff8800987947 */ /* 0x000fea000383ffff */
.L_x_20:
[----:B-1----:R-:W-:-:S04]  /*8550*/  IMAD.U32 R10, RZ, RZ, UR36 ;  /* 0x00000024ff0a7e24 */ /* 0x002fc8000f8e00ff */
[----:B------:R1:W2:Y:S03]  /*8560*/  SYNCS.PHASECHK.TRANS64.TRYWAIT P1, [R10+URZ+0xe008], R9 ;  /* 0x00e008090a0075a7 */ /* 0x0002a6000802017f */
[----:B--2---:R-:W-:Y:S05]  /*8570*/  @!P1 NANOSLEEP.SYNCS 0x989680 ;  /* 0x009896800000995d */ /* 0x004fea0003900000 */
[----:B------:R-:W2:Y:S02]  /*8580*/  @!P1 SYNCS.PHASECHK.TRANS64 P1, [R10+URZ+0xe008], R9 ;  /* 0x00e008090a0095a7 */ /* 0x000ea4000802007f */
[----:B--2---:R-:W-:Y:S05]  /*8590*/  @!P1 BRA `(.L_x_20) ;  /* 0xfffffffc00ec9947 */ /* 0x004fea000383ffff */
[----:B------:R-:W-:Y:S05]  /*85a0*/  BRA `(.L_x_104) ;  /* 0xffffffa000287947 */ /* 0x000fea000383ffff */
.L_x_25:
[----:B-1----:R-:W-:-:S04]  /*85b0*/  MOV R4, UR6 ;  /* 0x0000000600047c02 */ /* 0x002fc80008000f00 */
[----:B------:R1:W2:Y:S03]  /*85c0*/  SYNCS.PHASECHK.TRANS64.TRYWAIT P2, [R4+URZ+0xe000], R3 ;  /* 0x00e00003040075a7 */ /* 0x0002a6000804017f */
[----:B--2---:R-:W-:Y:S05]  /*85d0*/  @!P2 NANOSLEEP.SYNCS 0x989680 ;  /* 0x009896800000a95d */ /* 0x004fea0003900000 */
[----:B------:R-:W2:Y:S02]  /*85e0*/  @!P2 SYNCS.PHASECHK.TRANS64 P2, [R4+URZ+0xe000], R3 ;  /* 0x00e000030400a5a7 */ /* 0x000ea4000804007f */
[----:B--2---:R-:W-:Y:S05]  /*85f0*/  @!P2 BRA `(.L_x_25) ;  /* 0xfffffffc00eca947 */ /* 0x004fea000383ffff */
[----:B------:R-:W-:Y:S05]  /*8600*/  BRA `(.L_x_105) ;  /* 0xffffffa000ec7947 */ /* 0x000fea000383ffff */
.L_x_29:
[----:B-1----:R-:W-:-:S04]  /*8610*/  IMAD.U32 R3, RZ, RZ, UR6 ;  /* 0x00000006ff037e24 */ /* 0x002fc8000f8e00ff */
[----:B------:R1:W2:Y:S03]  /*8620*/  SYNCS.PHASECHK.TRANS64.TRYWAIT P2, [R3+URZ+0xe000], R10 ;  /* 0x00e0000a030075a7 */ /* 0x0002a6000804017f */
[----:B--2---:R-:W-:Y:S05]  /*8630*/  @!P2 NANOSLEEP.SYNCS 0x989680 ;  /* 0x009896800000a95d */ /* 0x004fea0003900000 */
[----:B------:R-:W2:Y:S02]  /*8640*/  @!P2 SYNCS.PHASECHK.TRANS64 P2, [R3+URZ+0xe000], R10 ;  /* 0x00e0000a0300a5a7 */ /* 0x000ea4000804007f */
[----:B--2---:R-:W-:Y:S05]  /*8650*/  @!P2 BRA `(.L_x_29) ;  /* 0xfffffffc00eca947 */ /* 0x004fea000383ffff */
[----:B------:R-:W-:Y:S05]  /*8660*/  BRA `(.L_x_28) ;  /* 0xffffffb800047947 */ /* 0x000fea000383ffff */
.L_x_37:
[----:B-1----:R-:W-:-:S04]  /*8670*/  MOV R9, UR6 ;  /* 0x0000000600097c02 */ /* 0x002fc80008000f00 */
[----:B------:R1:W2:Y:S03]  /*8680*/  SYNCS.PHASECHK.TRANS64.TRYWAIT P2, [R9+URZ+0xe000], R4 ;  /* 0x00e00004090075a7 */ /* 0x0002a6000804017f */
[----:B--2---:R-:W-:Y:S05]  /*8690*/  @!P2 NANOSLEEP.SYNCS 0x989680 ;  /* 0x009896800000a95d */ /* 0x004fea0003900000 */
[----:B------:R-:W2:Y:S02]  /*86a0*/  @!P2 SYNCS.PHASECHK.TRANS64 P2, [R9+URZ+0xe000], R4 ;  /* 0x00e000040900a5a7 */ /* 0x000ea4000804007f */
[----:B--2---:R-:W-:Y:S05]  /*86b0*/  @!P2 BRA `(.L_x_37) ;  /* 0xfffffffc00eca947 */ /* 0x004fea000383ffff */
[----:B------:R-:W-:Y:S05]  /*86c0*/  BRA `(.L_x_106) ;  /* 0xffffffb800f47947 */ /* 0x000fea000383ffff */
.L_x_41:
[----:B-1----:R-:W-:-:S04]  /*86d0*/  IMAD.U32 R11, RZ, RZ, UR6 ;  /* 0x00000006ff0b7e24 */ /* 0x002fc8000f8e00ff */
[----:B------:R1:W2:Y:S03]  /*86e0*/  SYNCS.PHASECHK.TRANS64.TRYWAIT P2, [R11+URZ+0xe000], R10 ;  /* 0x00e0000a0b0075a7 */ /* 0x0002a6000804017f */
[----:B--2---:R-:W-:Y:S05]  /*86f0*/  @!P2 NANOSLEEP.SYNCS 0x989680 ;  /* 0x009896800000a95d */ /* 0x004fea0003900000 */
[----:B------:R-:W2:Y:S02]  /*8700*/  @!P2 SYNCS.PHASECHK.TRANS64 P2, [R11+URZ+0xe000], R10 ;  /* 0x00e0000a0b00a5a7 */ /* 0x000ea4000804007f */
[----:B--2---:R-:W-:Y:S05]  /*8710*/  @!P2 BRA `(.L_x_41) ;  /* 0xfffffffc00eca947 */ /* 0x004fea000383ffff */
[----:B------:R-:W-:Y:S05]  /*8720*/  BRA `(.L_x_40) ;  /* 0xffffffd400487947 */ /* 0x000fea000383ffff */
.L_x_57:
[----:B-1----:R-:W-:-:S04]  /*8730*/  MOV R3, UR23 ;  /* 0x0000001700037c02 */ /* 0x002fc80008000f00 */
[----:B------:R1:W2:Y:S03]  /*8740*/  SYNCS.PHASECHK.TRANS64.TRYWAIT P0, [R3+URZ+0x8], R0 ;  /* 0x00000800030075a7 */ /* 0x0002a6000800017f */
[----:B--2---:R-:W-:Y:S05]  /*8750*/  @!P0 NANOSLEEP.SYNCS 0x989680 ;  /* 0x009896800000895d */ /* 0x004fea0003900000 */
[----:B------:R-:W2:Y:S02]  /*8760*/  @!P0 SYNCS.PHASECHK.TRANS64 P0, [R3+URZ+0x8], R0 ;  /* 0x00000800030085a7 */ /* 0x000ea4000800007f */
[----:B--2---:R-:W-:Y:S05]  /*8770*/  @!P0 BRA `(.L_x_57) ;  /* 0xfffffffc00ec8947 */ /* 0x004fea000383ffff */
[----:B------:R-:W-:Y:S05]  /*8780*/  BRA `(.L_x_107) ;  /* 0xffffffdc00787947 */ /* 0x000fea000383ffff */
.L_x_71:
[----:B-1----:R1:W2:Y:S02]  /*8790*/  SYNCS.PHASECHK.TRANS64.TRYWAIT P0, [R4+URZ+0xe060], R3 ;  /* 0x00e06003040075a7 */ /* 0x0022a4000800017f */
[----:B--2---:R-:W-:Y:S05]  /*87a0*/  @!P0 NANOSLEEP.SYNCS 0x989680 ;  /* 0x009896800000895d */ /* 0x004fea0003900000 */
[----:B------:R-:W2:Y:S02]  /*87b0*/  @!P0 SYNCS.PHASECHK.TRANS64 P0, [R4+URZ+0xe060], R3 ;  /* 0x00e06003040085a7 */ /* 0x000ea4000800007f */
[----:B--2---:R-:W-:Y:S05]  /*87c0*/  @!P0 BRA `(.L_x_71) ;  /* 0xfffffffc00f08947 */ /* 0x004fea000383ffff */
[----:B------:R-:W-:Y:S05]  /*87d0*/  BRA `(.L_x_108) ;  /* 0xffffffec00687947 */ /* 0x000fea000383ffff */
.L_x_76:
[----:B-1----:R1:W2:Y:S02]  /*87e0*/  SYNCS.PHASECHK.TRANS64.TRYWAIT P0, [R2+URZ+0xe028], R5 ;  /* 0x00e02805020075a7 */ /* 0x0022a4000800017f */
[----:B--2---:R-:W-:Y:S05]  /*87f0*/  @!P0 NANOSLEEP.SYNCS 0x989680 ;  /* 0x009896800000895d */ /* 0x004fea0003900000 */
[----:B------:R-:W2:Y:S02]  /*8800*/  @!P0 SYNCS.PHASECHK.TRANS64 P0, [R2+URZ+0xe028], R5 ;  /* 0x00e02805020085a7 */ /* 0x000ea4000800007f */
[----:B--2---:R-:W-:Y:S05]  /*8810*/  @!P0 BRA `(.L_x_76) ;  /* 0xfffffffc00f08947 */ /* 0x004fea000383ffff */
[----:B------:R-:W-:Y:S05]  /*8820*/  BRA `(.L_x_109) ;  /* 0xffffffec00e87947 */ /* 0x000fea000383ffff */
.L_x_81:
[----:B-1----:R1:W2:Y:S02]  /*8830*/  SYNCS.PHASECHK.TRANS64.TRYWAIT P0, [R4+URZ+0xe060], R5 ;  /* 0x00e06005040075a7 */ /* 0x0022a4000800017f */
[----:B--2---:R-:W-:Y:S05]  /*8840*/  @!P0 NANOSLEEP.SYNCS 0x989680 ;  /* 0x009896800000895d */ /* 0x004fea0003900000 */
[----:B------:R-:W2:Y:S02]  /*8850*/  @!P0 SYNCS.PHASECHK.TRANS64 P0, [R4+URZ+0xe060], R5 ;  /* 0x00e06005040085a7 */ /* 0x000ea4000800007f */
[----:B--2---:R-:W-:Y:S05]  /*8860*/  @!P0 BRA `(.L_x_81) ;  /* 0xfffffffc00f08947 */ /* 0x004fea000383ffff */
[----:B------:R-:W-:Y:S05]  /*8870*/  BRA `(.L_x_110) ;  /* 0xfffffff000647947 */ /* 0x000fea000383ffff */
.L_x_86:
[----:B-1----:R1:W2:Y:S02]  /*8880*/  SYNCS.PHASECHK.TRANS64.TRYWAIT P0, [R3+URZ+0xe028], R4 ;  /* 0x00e02804030075a7 */ /* 0x0022a4000800017f */
[----:B--2---:R-:W-:Y:S05]  /*8890*/  @!P0 NANOSLEEP.SYNCS 0x989680 ;  /* 0x009896800000895d */ /* 0x004fea0003900000 */
[----:B------:R-:W2:Y:S02]  /*88a0*/  @!P0 SYNCS.PHASECHK.TRANS64 P0, [R3+URZ+0xe028], R4 ;  /* 0x00e02804030085a7 */ /* 0x000ea4000800007f */
[----:B--2---:R-:W-:Y:S05]  /*88b0*/  @!P0 BRA `(.L_x_86) ;  /* 0xfffffffc00f08947 */ /* 0x004fea000383ffff */
[----:B------:R-:W-:Y:S05]  /*88c0*/  BRA `(.L_x_111) ;  /* 0xfffffff000ec7947 */ /* 0x000fea000383ffff */
.L_x_92:
[----:B-1----:R1:W2:Y:S02]  /*88d0*/  SYNCS.PHASECHK.TRANS64.TRYWAIT P4, [R7+URZ+0xe028], R4 ;  /* 0x00e02804070075a7 */ /* 0x0022a4000808017f */
[----:B--2---:R-:W-:Y:S05]  /*88e0*/  @!P4 NANOSLEEP.SYNCS 0x989680 ;  /* 0x009896800000c95d */ /* 0x004fea0003900000 */
[----:B------:R-:W2:Y:S02]  /*88f0*/  @!P4 SYNCS.PHASECHK.TRANS64 P4, [R7+URZ+0xe028], R4 ;  /* 0x00e028040700c5a7 */ /* 0x000ea4000808007f */
[----:B--2---:R-:W-:Y:S05]  /*8900*/  @!P4 BRA `(.L_x_92) ;  /* 0xfffffffc00f0c947 */ /* 0x004fea000383ffff */
[----:B------:R-:W-:Y:S05]  /*8910*/  BRA `(.L_x_112) ;  /* 0xfffffff4009c7947 */ /* 0x000fea000383ffff */
.L_x_97:
[----:B-1----:R1:W2:Y:S02]  /*8920*/  SYNCS.PHASECHK.TRANS64.TRYWAIT P4, [R4+URZ+0xe028], R7 ;  /* 0x00e02807040075a7 */ /* 0x0022a4000808017f */
[----:B--2---:R-:W-:Y:S05]  /*8930*/  @!P4 NANOSLEEP.SYNCS 0x989680 ;  /* 0x009896800000c95d */ /* 0x004fea0003900000 */
[----:B------:R-:W2:Y:S02]  /*8940*/  @!P4 SYNCS.PHASECHK.TRANS64 P4, [R4+URZ+0xe028], R7 ;  /* 0x00e028070400c5a7 */ /* 0x000ea4000808007f */
[----:B--2---:R-:W-:Y:S05]  /*8950*/  @!P4 BRA `(.L_x_97) ;  /* 0xfffffffc00f0c947 */ /* 0x004fea000383ffff */
[----:B------:R-:W-:Y:S05]  /*8960*/  BRA `(.L_x_113) ;  /* 0xfffffff800247947 */ /* 0x000fea000383ffff */
        .weak           $__internal_0_$__cuda_sm20_rcp_rn_f32_slowpath
        .type           $__internal_0_$__cuda_sm20_rcp_rn_f32_slowpath,@function
        .size           $__internal_0_$__cuda_sm20_rcp_rn_f32_slowpath,(.L_x_119 - $__internal_0_$__cuda_sm20_rcp_rn_f32_slowpath)
$__internal_0_$__cuda_sm20_rcp_rn_f32_slowpath:
[----:B------:R-:W-:Y:S01]  /*8970*/  IMAD.SHL.U32 R0, R2, 0x2, RZ ;  /* 0x0000000202007824 */ /* 0x000fe200078e00ff */
[----:B------:R-:W-:Y:S04]  /*8980*/  BSSY B2, `(.L_x_114) ;  /* 0x0000030000027945 */ /* 0x000fe80003800000 */
[----:B------:R-:W-:-:S04]  /*8990*/  SHF.R.U32.HI R13, RZ, 0x18, R0 ;  /* 0x00000018ff0d7819 */ /* 0x000fc80000011600 */
[----:B------:R-:W-:-:S13]  /*89a0*/  ISETP.NE.U32.AND P0, PT, R13, RZ, PT ;  /* 0x000000ff0d00720c */ /* 0x000fda0003f05070 */
[----:B------:R-:W-:Y:S05]  /*89b0*/  @P0 BRA `(.L_x_115) ;  /* 0x0000000000280947 */ /* 0x000fea0003800000 */
[----:B------:R-:W-:-:S04]  /*89c0*/  SHF.L.U32 R0, R2, 0x1, RZ ;  /* 0x0000000102007819 */ /* 0x000fc800000006ff */
[----:B------:R-:W-:-:S13]  /*89d0*/  ISETP.NE.AND P0, PT, R0, RZ, PT ;  /* 0x000000ff0000720c */ /* 0x000fda0003f05270 */
[----:B------:R-:W-:Y:S01]  /*89e0*/  @P0 FFMA R7, R2, 1.84467440737095516160e+19, RZ ;  /* 0x5f80000002070823 */ /* 0x000fe200000000ff */
[----:B------:R-:W-:Y:S08]  /*89f0*/  @!P0 MUFU.RCP R3, R2 ;  /* 0x0000000200038308 */ /* 0x000ff00000001000 */
[----:B------:R-:W1:Y:S02]  /*8a00*/  @P0 MUFU.RCP R0, R7 ;  /* 0x0000000700000308 */ /* 0x000e640000001000 */
[----:B-1----:R-:W-:-:S04]  /*8a10*/  @P0 FFMA R12, R7, R0, -1 ;  /* 0xbf800000070c0423 */ /* 0x002fc80000000000 */
[----:B------:R-:W-:-:S04]  /*8a20*/  @P0 FADD.FTZ R13, -R12, -RZ ;  /* 0x800000ff0c0d0221 */ /* 0x000fc80000010100 */
[----:B------:R-:W-:-:S04]  /*8a30*/  @P0 FFMA R0, R0, R13, R0 ;  /* 0x0000000d00000223 */ /* 0x000fc80000000000 */
[----:B------:R-:W-:Y:S01]  /*8a40*/  @P0 FFMA R3, R0, 1.84467440737095516160e+19, RZ ;  /* 0x5f80000000030823 */ /* 0x000fe200000000ff */
[----:B------:R-:W-:Y:S06]  /*8a50*/  BRA `(.L_x_116) ;  /* 0x0000000000887947 */ /* 0x000fec0003800000 */
.L_x_115:
[----:B------:R-:W-:-:S05]  /*8a60*/  VIADD R19, R13, 0xffffff03 ;  /* 0xffffff030d137836 */ /* 0x000fca0000000000 */
[----:B------:R-:W-:-:S13]  /*8a70*/  ISETP.GT.U32.AND P0, PT, R19, 0x1, PT ;  /* 0x000000011300780c */ /* 0x000fda0003f04070 */
[----:B------:R-:W-:Y:S05]  /*8a80*/  @P0 BRA `(.L_x_117) ;  /* 0x0000000000780947 */ /* 0x000fea0003800000 */
[----:B------:R-:W-:Y:S02]  /*8a90*/  LOP3.LUT R0, R2, 0x7fffff, RZ, 0xc0, !PT ;  /* 0x007fffff02007812 */ /* 0x000fe400078ec0ff */
[----:B------:R-:W-:Y:S02]  /*8aa0*/  MOV R14, 0x3 ;  /* 0x00000003000e7802 */ /* 0x000fe40000000f00 */
[----:B------:R-:W-:Y:S02]  /*8ab0*/  LOP3.LUT R0, R0, 0x3f800000, RZ, 0xfc, !PT ;  /* 0x3f80000000007812 */ /* 0x000fe400078efcff */
[----:B------:R-:W-:Y:S02]  /*8ac0*/  SHF.L.U32 R14, R14, R19, RZ ;  /* 0x000000130e0e7219 */ /* 0x000fe400000006ff */
[----:B------:R-:W1:Y:S02]  /*8ad0*/  MUFU.RCP R3, R0 ;  /* 0x0000000000037308 */ /* 0x000e640000001000 */
[----:B-1----:R-:W-:-:S04]  /*8ae0*/  FFMA R7, R0, R3, -1 ;  /* 0xbf80000000077423 */ /* 0x002fc80000000003 */
[----:B------:R-:W-:-:S04]  /*8af0*/  FADD.FTZ R12, -R7, -RZ ;  /* 0x800000ff070c7221 */ /* 0x000fc80000010100 */
[CCC-:B------:R-:W-:Y:S01]  /*8b00*/  FFMA.RM R7, R3.reuse, R12.reuse, R3.reuse ;  /* 0x0000000c03077223 */ /* 0x1c0fe20000004003 */
[----:B------:R-:W-:-:S04]  /*8b10*/  FFMA.RP R12, R3, R12, R3 ;  /* 0x0000000c030c7223 */ /* 0x000fc80000008003 */
[C---:B------:R-:W-:Y:S02]  /*8b20*/  LOP3.LUT R3, R7.reuse, 0x7fffff, RZ, 0xc0, !PT ;  /* 0x007fffff07037812 */ /* 0x040fe400078ec0ff */
[----:B------:R-:W-:Y:S02]  /*8b30*/  FSETP.NEU.FTZ.AND P0, PT, R7, R12, PT ;  /* 0x0000000c0700720b */ /* 0x000fe40003f1d000 */
[----:B------:R-:W-:Y:S02]  /*8b40*/  LOP3.LUT R3, R3, 0x800000, RZ, 0xfc, !PT ;  /* 0x0080000003037812 */ /* 0x000fe400078efcff */
[----:B------:R-:W-:Y:S02]  /*8b50*/  SEL R7, RZ, 0xffffffff, !P0 ;  /* 0xffffffffff077807 */ /* 0x000fe40004000000 */
[----:B------:R-:W-:-:S03]  /*8b60*/  LOP3.LUT R14, R14, R3, RZ, 0xc0, !PT ;  /* 0x000000030e0e7212 */ /* 0x000fc600078ec0ff */
[----:B------:R-:W-:Y:S01]  /*8b70*/  IMAD.MOV R0, RZ, RZ, -R7 ;  /* 0x000000ffff007224 */ /* 0x000fe200078e0a07 */
[----:B------:R-:W-:-:S04]  /*8b80*/  SHF.R.U32.HI R14, RZ, R19, R14 ;  /* 0x00000013ff0e7219 */ /* 0x000fc8000001160e */
[----:B------:R-:W-:Y:S02]  /*8b90*/  LOP3.LUT P1, RZ, R0, R19, R3, 0xf8, !PT ;  /* 0x0000001300ff7212 */ /* 0x000fe4000782f803 */
[C---:B------:R-:W-:Y:S02]  /*8ba0*/  LOP3.LUT P0, RZ, R14.reuse, 0x1, RZ, 0xc0, !PT ;  /* 0x000000010eff7812 */ /* 0x040fe4000780c0ff */
[----:B------:R-:W-:-:S04]  /*8bb0*/  LOP3.LUT P2, RZ, R14, 0x2, RZ, 0xc0, !PT ;  /* 0x000000020eff7812 */ /* 0x000fc8000784c0ff */
[----:B------:R-:W-:Y:S02]  /*8bc0*/  PLOP3.LUT P0, PT, P0, P1, P2, 0xe0, 0x0 ;  /* 0x000000000000781c */ /* 0x000fe40000703c20 */
[----:B------:R-:W-:Y:S02]  /*8bd0*/  LOP3.LUT P1, RZ, R2, 0x7fffff, RZ, 0xc0, !PT ;  /* 0x007fffff02ff7812 */ /* 0x000fe4000782c0ff */
[----:B------:R-:W-:-:S04]  /*8be0*/  SEL R0, RZ, 0x1, !P0 ;  /* 0x00000001ff007807 */ /* 0x000fc80004000000 */
[----:B------:R-:W-:-:S04]  /*8bf0*/  IADD3 R0, -R0, RZ, RZ ;  /* 0x000000ff00007210 */ /* 0x000fc80007ffe1ff */
[----:B------:R-:W-:Y:S01]  /*8c00*/  ISETP.GE.AND P0, PT, R0, RZ, PT ;  /* 0x000000ff0000720c */ /* 0x000fe20003f06270 */
[----:B------:R-:W-:-:S05]  /*8c10*/  VIADD R0, R13, 0xffffff04 ;  /* 0xffffff040d007836 */ /* 0x000fca0000000000 */
[----:B------:R-:W-:-:S07]  /*8c20*/  SHF.R.U32.HI R3, RZ, R0, R3 ;  /* 0x00000000ff037219 */ /* 0x000fce0000011603 */
[----:B------:R-:W-:-:S05]  /*8c30*/  @!P0 IADD3 R3, R3, 0x1, RZ ;  /* 0x0000000103038810 */ /* 0x000fca0007ffe0ff */
[----:B------:R-:W-:-:S05]  /*8c40*/  @!P1 IMAD.SHL.U32 R3, R3, 0x2, RZ ;  /* 0x0000000203039824 */ /* 0x000fca00078e00ff */
[----:B------:R-:W-:Y:S01]  /*8c50*/  LOP3.LUT R3, R3, 0x80000000, R2, 0xf8, !PT ;  /* 0x8000000003037812 */ /* 0x000fe200078ef802 */
[----:B------:R-:W-:Y:S06]  /*8c60*/  BRA `(.L_x_116) ;  /* 0x0000000000047947 */ /* 0x000fec0003800000 */
.L_x_117:
[----:B------:R1:W2:Y:S02]  /*8c70*/  MUFU.RCP R3, R2 ;  /* 0x0000000200037308 */ /* 0x0002a40000001000 */
.L_x_116:
[----:B------:R-:W-:Y:S05]  /*8c80*/  BSYNC B2 ;  /* 0x0000000000027941 */ /* 0x000fea0003800000 */
.L_x_114:
[----:B--2---:R-:W-:Y:S01]  /*8c90*/  MOV R0, R3 ;  /* 0x0000000300007202 */ /* 0x004fe20000000f00 */
[----:B-1----:R-:W-:Y:S01]  /*8ca0*/  IMAD.MOV.U32 R2, RZ, RZ, R15 ;  /* 0x000000ffff027224 */ /* 0x002fe200078e000f */
[----:B------:R-:W-:-:S04]  /*8cb0*/  MOV R3, 0x0 ;  /* 0x0000000000037802 */ /* 0x000fc80000000f00 */
[----:B------:R-:W-:Y:S05]  /*8cc0*/  RET.REL.NODEC R2 `(_ZN7cutlass13device_kernelINS_4fmha6kernel28FmhaKernelTmaWarpSpecializedINS1_10collective30FmhaMainloopTmaWarpSpecializedINS_10bfloat16_tEffN4cute5tupleIJNS7_1CILi128EEENS9_ILi64EEESB_EEENS8_IJiNS9_ILi1EEENS8_IJiiEEEEEESF_SF_NS4_12CausalFusionEJEEENS4_15FmhaFwdEpilogueIS6_fNS8_IJSB_SB_SB_EEEEENS2_23IndividualTileSchedulerEJEEEEEvNT_6ParamsE) ;  /* 0xffffff7002cc7950 */ /* 0x000fea0003c3ffff */
.L_x_118:
[----:B------:R-:W-:-:S00]  /*8cd0*/  BRA `(.L_x_118) ;  /* 0xfffffffc00fc7947 */ /* 0x000fc0000383ffff */
[----:B------:R-:W-:-:S00]  /*8ce0*/  NOP ;  /* 0x0000000000007918 */ /* 0x000fc00000000000 */
        /* <DEDUP_REMOVED lines=9> */
.L_x_119:


//--------------------- .nv.global.init           --------------------------
	.section	.nv.global.init,"aw",@progbits
.nv.global.init:
	.type		$str$24,@object
	.size		$str$24,($str$25 - $str$24)
$str$24:
        /*0000*/ 	.byte	0x28, 0x61, 0x64, 0x64, 0x72, 0x65, 0x73, 0x73, 0x20, 0x26, 0x20, 0x6d, 0x61, 0x73, 0x6b, 0x29
        /*0010*/ 	.byte	0x20, 0x3d, 0x3d, 0x20, 0x30, 0x00
	.type		$str$25,@object
	.size		$str$25,(__unnamed_1 - $str$25)
$str$25:
        /*0016*/ 	.byte	0x2f, 0x74, 0x6d, 0x70, 0x2f, 0x63, 0x75, 0x74, 0x6c, 0x61, 0x73, 0x73, 0x5f, 0x73, 0x77, 0x65
        /*0026*/ 	.byte	0x65, 0x70, 0x5f, 0x73, 0x72, 0x63, 0x2f, 0x69, 0x6e, 0x63, 0x6c, 0x75, 0x64, 0x65, 0x2f, 0x63
        /*0036*/ 	.byte	0x75, 0x74, 0x65, 0x2f, 0x70, 0x6f, 0x69, 0x6e, 0x74, 0x65, 0x72, 0x5f, 0x66, 0x6c, 0x61, 0x67
        /*0046*/ 	.byte	0x67, 0x65, 0x64, 0x2e, 0x68, 0x70, 0x70, 0x00
	.type		__unnamed_1,@object
	.size		__unnamed_1,(.L_0 - __unnamed_1)
__unnamed_1:
        /*004e*/ 	.byte	0x61, 0x75, 0x74, 0x6f, 0x20, 0x63, 0x75, 0x74, 0x65, 0x3a, 0x3a, 0x61, 0x73, 0x5f, 0x70, 0x6f
        /* <DEDUP_REMOVED lines=27> */
        /*020e*/ 	.byte	0x32, 0x30, 0x34, 0x38, 0x3e, 0x3e, 0x3e, 0x3e, 0x3e, 0x5d, 0x00
.L_0:


//--------------------- .nv.shared._ZN7cutlass13device_kernelINS_4fmha6kernel28FmhaKernelTmaWarpSpecializedINS1_10collective30FmhaMainloopTmaWarpSpecializedINS_10bfloat16_tEffN4cute5tupleIJNS7_1CILi128EEENS9_ILi64EEESB_EEENS8_IJiNS9_ILi1EEENS8_IJiiEEEEEESF_SF_NS4_12CausalFusionEJEEENS4_15FmhaFwdEpilogueIS6_fNS8_IJSB_SB_SB_EEEEENS2_23IndividualTileSchedulerEJEEEEEvNT_6ParamsE --------------------------
	.section	.nv.shared._ZN7cutlass13device_kernelINS_4fmha6kernel28FmhaKernelTmaWarpSpecializedINS1_10collective30FmhaMainloopTmaWarpSpecializedINS_10bfloat16_tEffN4cute5tupleIJNS7_1CILi128EEENS9_ILi64EEESB_EEENS8_IJiNS9_ILi1EEENS8_IJiiEEEEEESF_SF_NS4_12CausalFusionEJEEENS4_15FmhaFwdEpilogueIS6_fNS8_IJSB_SB_SB_EEEEENS2_23IndividualTileSchedulerEJEEEEEvNT_6ParamsE,"aw",@nobits
	.sectionflags	@""
	.align	16
	.zero		1024


//--------------------- .nv.shared.reserved.0     --------------------------
	.section	.nv.shared.reserved.0,"aw",@nobits
	.weak		__nv_reservedSMEM_offset_0_alias
	.size		__nv_reservedSMEM_offset_0_alias, 0, 0
	.other		__nv_reservedSMEM_offset_0_alias,@"STO_CUDA_RESERVED_SHARED STV_DEFAULT"
__nv_reservedSMEM_offset_0_alias:
	.zero		0


//--------------------- .nv.global                --------------------------
	.section	.nv.global,"aw",@nobits
.nv.global:
	.type		_ZN39_INTERNAL_951b7769_4_k_cu_32a59c56_28484cute1_E,@object
	.size		_ZN39_INTERNAL_951b7769_4_k_cu_32a59c56_28484cute1_E,(_ZN39_INTERNAL_951b7769_4_k_cu_32a59c56_28484cuda3std3__45__cpo6cbeginE - _ZN39_INTERNAL_951b7769_4_k_cu_32a59c56_28484cute1_E)
_ZN39_INTERNAL_951b7769_4_k_cu_32a59c56_28484cute1_E:
	.zero		1
	.type		_ZN39_INTERNAL_951b7769_4_k_cu_32a59c56_28484cuda3std3__45__cpo6cbeginE,@object
	.size		_ZN39_INTERNAL_951b7769_4_k_cu_32a59c56_28484cuda3std3__45__cpo6cbeginE,(_ZN39_INTERNAL_951b7769_4_k_cu_32a59c56_28484cuda3std3__48in_placeE - _ZN39_INTERNAL_951b7769_4_k_cu_32a59c56_28484cuda3std3__45__cpo6cbeginE)
_ZN39_INTERNAL_951b7769_4_k_cu_32a59c56_28484cuda3std3__45__cpo6cbeginE:
	.zero		1
	.type		_ZN39_INTERNAL_951b7769_4_k_cu_32a59c56_28484cuda3std3__48in_placeE,@object
	.size		_ZN39_INTERNAL_951b7769_4_k_cu_32a59c56_28484cuda3std3__48in_placeE,(_ZN39_INTERNAL_951b7769_4_k_cu_32a59c56_28484cuda3std6ranges3__45__cpo9iter_moveE - _ZN39_INTERNAL_951b7769_4_k_cu_32a59c56_28484cuda3std3__48in_placeE)
_ZN39_INTERNAL_951b7769_4_k_cu_32a59c56_28484cuda3std3__48in_placeE:
	.zero		1
	.type		_ZN39_INTERNAL_951b7769_4_k_cu_32a59c56_28484cuda3std6ranges3__45__cpo9iter_moveE,@object
	.size		_ZN39_INTERNAL_951b7769_4_k_cu_32a59c56_28484cuda3std6ranges3__45__cpo9iter_moveE,(_ZN39_INTERNAL_951b7769_4_k_cu_32a59c56_28484cuda3std3__45__cpo5beginE - _ZN39_INTERNAL_951b7769_4_k_cu_32a59c56_28484cuda3std6ranges3__45__cpo9iter_moveE)
_ZN39_INTERNAL_951b7769_4_k_cu_32a59c56_28484cuda3std6ranges3__45__cpo9iter_moveE:
	.zero		1
	.type		_ZN39_INTERNAL_951b7769_4_k_cu_32a59c56_28484cuda3std3__45__cpo5beginE,@object
	.size		_ZN39_INTERNAL_951b7769_4_k_cu_32a59c56_28484cuda3std3__45__cpo5beginE,(_ZN39_INTERNAL_951b7769_4_k_cu_32a59c56_28484cuda3std3__441_GLOBAL__N__951b7769_4_k_cu_32a59c56_28486ignoreE - _ZN39_INTERNAL_951b7769_4_k_cu_32a59c56_28484cuda3std3__45__cpo5beginE)
_ZN39_INTERNAL_951b7769_4_k_cu_32a59c56_28484cuda3std3__45__cpo5beginE:
	.zero		1
	.type		_ZN39_INTERNAL_951b7769_4_k_cu_32a59c56_28484cuda3std3__441_GLOBAL__N__951b7769_4_k_cu_32a59c56_28486ignoreE,@object
	.size		_ZN39_INTERNAL_951b7769_4_k_cu_32a59c56_28484cuda3std3__441_GLOBAL__N__951b7769_4_k_cu_32a59c56_28486ignoreE,(_ZN39_INTERNAL_951b7769_4_k_cu_32a59c56_28484cute7productE - _ZN39_INTERNAL_951b7769_4_k_cu_32a59c56_28484cuda3std3__441_GLOBAL__N__951b7769_4_k_cu_32a59c56_28486ignoreE)
_ZN39_INTERNAL_951b7769_4_k_cu_32a59c56_28484cuda3std3__441_GLOBAL__N__951b7769_4_k_cu_32a59c56_28486ignoreE:
	.zero		1
	.type		_ZN39_INTERNAL_951b7769_4_k_cu_32a59c56_28484cute7productE,@object
	.size		_ZN39_INTERNAL_951b7769_4_k_cu_32a59c56_28484cute7productE,(_ZN39_INTERNAL_951b7769_4_k_cu_32a59c56_28484cuda3std3__45__cpo3endE - _ZN39_INTERNAL_951b7769_4_k_cu_32a59c56_28484cute7productE)
_ZN39_INTERNAL_951b7769_4_k_cu_32a59c56_28484cute7productE:
	.zero		1
	.type		_ZN39_INTERNAL_951b7769_4_k_cu_32a59c56_28484cuda3std3__45__cpo3endE,@object
	.size		_ZN39_INTERNAL_951b7769_4_k_cu_32a59c56_28484cuda3std3__45__cpo3endE,(_ZN39_INTERNAL_951b7769_4_k_cu_32a59c56_28484cuda3std3__419piecewise_constructE - _ZN39_INTERNAL_951b7769_4_k_cu_32a59c56_28484cuda3std3__45__cpo3endE)
_ZN39_INTERNAL_951b7769_4_k_cu_32a59c56_28484cuda3std3__45__cpo3endE:
	.zero		1
	.type		_ZN39_INTERNAL_951b7769_4_k_cu_32a59c56_28484cuda3std3__419piecewise_constructE,@object
	.size		_ZN39_INTERNAL_951b7769_4_k_cu_32a59c56_28484cuda3std3__419piecewise_constructE,(_ZN39_INTERNAL_951b7769_4_k_cu_32a59c56_28484cuda3std3__45__cpo4cendE - _ZN39_INTERNAL_951b7769_4_k_cu_32a59c56_28484cuda3std3__419piecewise_constructE)
_ZN39_INTERNAL_951b7769_4_k_cu_32a59c56_28484cuda3std3__419piecewise_constructE:
	.zero		1
	.type		_ZN39_INTERNAL_951b7769_4_k_cu_32a59c56_28484cuda3std3__45__cpo4cendE,@object
	.size		_ZN39_INTERNAL_951b7769_4_k_cu_32a59c56_28484cuda3std3__45__cpo4cendE,(_ZN39_INTERNAL_951b7769_4_k_cu_32a59c56_28484cuda3std6ranges3__45__cpo4swapE - _ZN39_INTERNAL_951b7769_4_k_cu_32a59c56_28484cuda3std3__45__cpo4cendE)
_ZN39_INTERNAL_951b7769_4_k_cu_32a59c56_28484cuda3std3__45__cpo4cendE:
	.zero		1
	.type		_ZN39_INTERNAL_951b7769_4_k_cu_32a59c56_28484cuda3std6ranges3__45__cpo4swapE,@object
	.size		_ZN39_INTERNAL_951b7769_4_k_cu_32a59c56_28484cuda3std6ranges3__45__cpo4swapE,(.L_8 - _ZN39_INTERNAL_951b7769_4_k_cu_32a59c56_28484cuda3std6ranges3__45__cpo4swapE)
_ZN39_INTERNAL_951b7769_4_k_cu_32a59c56_28484cuda3std6ranges3__45__cpo4swapE:
	.zero		1
.L_8:


//--------------------- .nv.constant0._ZN7cutlass13device_kernelINS_4fmha6kernel28FmhaKernelTmaWarpSpecializedINS1_10collective30FmhaMainloopTmaWarpSpecializedINS_10bfloat16_tEffN4cute5tupleIJNS7_1CILi128EEENS9_ILi64EEESB_EEENS8_IJiNS9_ILi1EEENS8_IJiiEEEEEESF_SF_NS4_12CausalFusionEJEEENS4_15FmhaFwdEpilogueIS6_fNS8_IJSB_SB_SB_EEEEENS2_23IndividualTileSchedulerEJEEEEEvNT_6ParamsE --------------------------
	.section	.nv.constant0._ZN7cutlass13device_kernelINS_4fmha6kernel28FmhaKernelTmaWarpSpecializedINS1_10collective30FmhaMainloopTmaWarpSpecializedINS_10bfloat16_tEffN4cute5tupleIJNS7_1CILi128EEENS9_ILi64EEESB_EEENS8_IJiNS9_ILi1EEENS8_IJiiEEEEEESF_SF_NS4_12CausalFusionEJEEENS4_15FmhaFwdEpilogueIS6_fNS8_IJSB_SB_SB_EEEEENS2_23IndividualTileSchedulerEJEEEEEvNT_6ParamsE,"a",@progbits
	.sectionflags	@""
	.align	4
.nv.constant0._ZN7cutlass13device_kernelINS_4fmha6kernel28FmhaKernelTmaWarpSpecializedINS1_10collective30FmhaMainloopTmaWarpSpecializedINS_10bfloat16_tEffN4cute5tupleIJNS7_1CILi128EEENS9_ILi64EEESB_EEENS8_IJiNS9_ILi1EEENS8_IJiiEEEEEESF_SF_NS4_12CausalFusionEJEEENS4_15FmhaFwdEpilogueIS6_fNS8_IJSB_SB_SB_EEEEENS2_23IndividualTileSchedulerEJEEEEEvNT_6ParamsE:
	.zero		2688


//--------------------- SYMBOLS --------------------------

	.type		.nv.reservedSmem.offset0,@object
	.size		.nv.reservedSmem.offset0,0x4
	.type		__assertfail,@function
